//
// Generated by NVIDIA NVVM Compiler
//
// Compiler Build ID: CL-36424714
// Cuda compilation tools, release 13.0, V13.0.88
// Based on NVVM 20.0.0
//

.version 9.0
.target sm_100
.address_size 64

	// .globl	_Z13initParticlesP8Particleij
.global .align 4 .b8 __cudart_i2opi_f[24] = {65, 144, 67, 60, 153, 149, 98, 219, 192, 221, 52, 245, 209, 87, 39, 252, 41, 21, 68, 78, 110, 131, 249, 162};

.visible .entry _Z13initParticlesP8Particleij(
	.param .u64 .ptr .align 1 _Z13initParticlesP8Particleij_param_0,
	.param .u32 _Z13initParticlesP8Particleij_param_1,
	.param .u32 _Z13initParticlesP8Particleij_param_2
)
{
	.reg .pred 	%p<2>;
	.reg .b16 	%rs<2>;
	.reg .b32 	%r<13>;
	.reg .b32 	%f<17>;
	.reg .b64 	%rd<5>;

	ld.param.u64 	%rd1, [_Z13initParticlesP8Particleij_param_0];
	ld.param.u32 	%r3, [_Z13initParticlesP8Particleij_param_1];
	ld.param.u32 	%r2, [_Z13initParticlesP8Particleij_param_2];
	mov.u32 	%r4, %ctaid.x;
	mov.u32 	%r5, %ntid.x;
	mov.u32 	%r6, %tid.x;
	mad.lo.s32 	%r1, %r4, %r5, %r6;
	setp.ge.s32 	%p1, %r1, %r3;
	@%p1 bra 	$L__BB0_2;
	cvta.to.global.u64 	%rd2, %rd1;
	mad.lo.s32 	%r7, %r1, 7919, %r2;
	mad.lo.s32 	%r8, %r7, 1664525, 1013904223;
	cvt.rn.f32.u32 	%f1, %r8;
	mul.f32 	%f2, %f1, 0f2F800000;
	fma.rn.f32 	%f3, %f2, 0f42580000, 0f40400000;
	mul.wide.s32 	%rd3, %r1, 28;
	add.s64 	%rd4, %rd2, %rd3;
	st.global.f32 	[%rd4], %f3;
	mad.lo.s32 	%r9, %r7, 389569705, 1196435762;
	cvt.rn.f32.u32 	%f4, %r9;
	mul.f32 	%f5, %f4, 0f2F800000;
	fma.rn.f32 	%f6, %f5, 0f41D00000, 0f40000000;
	st.global.f32 	[%rd4+4], %f6;
	mad.lo.s32 	%r10, %r7, -1354167659, -775096599;
	cvt.rn.f32.u32 	%f7, %r10;
	fma.rn.f32 	%f8, %f7, 0f2F800000, 0fBF000000;
	mul.f32 	%f9, %f8, 0f3CA3D70A;
	st.global.f32 	[%rd4+8], %f9;
	mad.lo.s32 	%r11, %r7, 158984081, -1426500812;
	cvt.rn.f32.u32 	%f10, %r11;
	fma.rn.f32 	%f11, %f10, 0f2F800000, 0fBF000000;
	mul.f32 	%f12, %f11, 0f3CA3D70A;
	st.global.f32 	[%rd4+12], %f12;
	mad.lo.s32 	%r12, %r7, -1432516515, 1649599747;
	cvt.rn.f32.u32 	%f13, %r12;
	mul.f32 	%f14, %f13, 0f2F800000;
	fma.rn.f32 	%f15, %f14, 0f3F19999A, 0f3E4CCCCD;
	st.global.f32 	[%rd4+16], %f15;
	fma.rn.f32 	%f16, %f15, 0fBECCCCCD, 0f3F800000;
	st.global.f32 	[%rd4+20], %f16;
	mov.b16 	%rs1, 1;
	st.global.u8 	[%rd4+24], %rs1;
$L__BB0_2:
	ret;

}
	// .globl	_Z15updateParticlesP8Particleiiii
.visible .entry _Z15updateParticlesP8Particleiiii(
	.param .u64 .ptr .align 1 _Z15updateParticlesP8Particleiiii_param_0,
	.param .u32 _Z15updateParticlesP8Particleiiii_param_1,
	.param .u32 _Z15updateParticlesP8Particleiiii_param_2,
	.param .u32 _Z15updateParticlesP8Particleiiii_param_3,
	.param .u32 _Z15updateParticlesP8Particleiiii_param_4
)
{
	.local .align 4 .b8 	__local_depot1[28];
	.reg .b64 	%SP;
	.reg .b64 	%SPL;
	.reg .pred 	%p<22>;
	.reg .b32 	%r<57>;
	.reg .b32 	%f<89>;
	.reg .b64 	%rd<25>;
	.reg .b64 	%fd<3>;

	mov.u64 	%SPL, __local_depot1;
	ld.param.u64 	%rd10, [_Z15updateParticlesP8Particleiiii_param_0];
	ld.param.u32 	%r19, [_Z15updateParticlesP8Particleiiii_param_1];
	ld.param.u32 	%r16, [_Z15updateParticlesP8Particleiiii_param_2];
	ld.param.u32 	%r17, [_Z15updateParticlesP8Particleiiii_param_3];
	ld.param.u32 	%r18, [_Z15updateParticlesP8Particleiiii_param_4];
	add.u64 	%rd1, %SPL, 0;
	mov.u32 	%r20, %ctaid.x;
	mov.u32 	%r21, %ntid.x;
	mov.u32 	%r22, %tid.x;
	mad.lo.s32 	%r1, %r20, %r21, %r22;
	setp.ge.s32 	%p1, %r1, %r19;
	@%p1 bra 	$L__BB1_24;
	cvta.to.global.u64 	%rd12, %rd10;
	mul.wide.s32 	%rd13, %r1, 28;
	add.s64 	%rd2, %rd12, %rd13;
	ld.global.f32 	%f1, [%rd2+4];
	cvt.rn.f32.s32 	%f32, %r17;
	div.rn.f32 	%f2, %f1, %f32;
	setp.lt.f32 	%p2, %f2, 0f3E19999A;
	@%p2 bra 	$L__BB1_3;
	ld.global.f32 	%f81, [%rd2+16];
	bra.uni 	$L__BB1_5;
$L__BB1_3:
	mov.f32 	%f33, 0f3E19999A;
	sub.f32 	%f34, %f33, %f2;
	mul.f32 	%f35, %f34, 0f3D23D70A;
	ld.global.f32 	%f36, [%rd2+16];
	fma.rn.f32 	%f81, %f35, 0f40C00000, %f36;
	setp.leu.f32 	%p3, %f81, 0f3F800000;
	@%p3 bra 	$L__BB1_5;
	mov.f32 	%f81, 0f3F800000;
$L__BB1_5:
	setp.gt.f32 	%p4, %f2, 0f3F59999A;
	selp.f32 	%f38, 0f3F7EB852, 0f3F7F7CEE, %p4;
	mul.f32 	%f85, %f38, %f81;
	st.global.f32 	[%rd2+16], %f85;
	fma.rn.f32 	%f39, %f85, 0fBF000000, 0f3F99999A;
	st.global.f32 	[%rd2+20], %f39;
	mov.f32 	%f40, 0f3F4CCCCD;
	sub.f32 	%f41, %f40, %f39;
	fma.rn.f32 	%f42, %f41, 0f3DCCCCCD, 0fBBA3D70A;
	ld.global.f32 	%f43, [%rd2+12];
	add.f32 	%f7, %f43, %f42;
	ld.global.f32 	%f8, [%rd2];
	mul.f32 	%f44, %f8, 0f3DCCCCCD;
	cvt.rn.f32.s32 	%f45, %r18;
	fma.rn.f32 	%f9, %f45, 0f3C23D70A, %f44;
	mul.f32 	%f46, %f9, 0f3F22F983;
	cvt.rni.s32.f32 	%r56, %f46;
	cvt.rn.f32.s32 	%f47, %r56;
	fma.rn.f32 	%f48, %f47, 0fBFC90FDA, %f9;
	fma.rn.f32 	%f49, %f47, 0fB3A22168, %f48;
	fma.rn.f32 	%f82, %f47, 0fA7C234C5, %f49;
	abs.f32 	%f11, %f9;
	setp.ltu.f32 	%p5, %f11, 0f47CE4780;
	@%p5 bra 	$L__BB1_13;
	setp.neu.f32 	%p6, %f11, 0f7F800000;
	@%p6 bra 	$L__BB1_8;
	mov.f32 	%f52, 0f00000000;
	mul.rn.f32 	%f82, %f9, %f52;
	mov.b32 	%r56, 0;
	bra.uni 	$L__BB1_13;
$L__BB1_8:
	mov.b32 	%r3, %f9;
	shl.b32 	%r24, %r3, 8;
	or.b32  	%r4, %r24, -2147483648;
	mov.b64 	%rd24, 0;
	mov.b32 	%r53, 0;
	mov.u64 	%rd22, __cudart_i2opi_f;
	mov.u64 	%rd23, %rd1;
$L__BB1_9:
	.pragma "nounroll";
	ld.global.nc.u32 	%r25, [%rd22];
	mad.wide.u32 	%rd16, %r25, %r4, %rd24;
	shr.u64 	%rd24, %rd16, 32;
	st.local.u32 	[%rd23], %rd16;
	add.s32 	%r53, %r53, 1;
	add.s64 	%rd23, %rd23, 4;
	add.s64 	%rd22, %rd22, 4;
	setp.ne.s32 	%p7, %r53, 6;
	@%p7 bra 	$L__BB1_9;
	shr.u32 	%r26, %r3, 23;
	st.local.u32 	[%rd1+24], %rd24;
	and.b32  	%r7, %r26, 31;
	and.b32  	%r27, %r26, 224;
	add.s32 	%r28, %r27, -128;
	shr.u32 	%r29, %r28, 5;
	mul.wide.u32 	%rd17, %r29, 4;
	sub.s64 	%rd9, %rd1, %rd17;
	ld.local.u32 	%r54, [%rd9+24];
	ld.local.u32 	%r55, [%rd9+20];
	setp.eq.s32 	%p8, %r7, 0;
	@%p8 bra 	$L__BB1_12;
	shf.l.wrap.b32 	%r54, %r55, %r54, %r7;
	ld.local.u32 	%r30, [%rd9+16];
	shf.l.wrap.b32 	%r55, %r30, %r55, %r7;
$L__BB1_12:
	shr.u32 	%r31, %r54, 30;
	shf.l.wrap.b32 	%r32, %r55, %r54, 2;
	shl.b32 	%r33, %r55, 2;
	shr.u32 	%r34, %r32, 31;
	add.s32 	%r35, %r34, %r31;
	neg.s32 	%r36, %r35;
	setp.lt.s32 	%p9, %r3, 0;
	selp.b32 	%r56, %r36, %r35, %p9;
	xor.b32  	%r37, %r32, %r3;
	shr.s32 	%r38, %r32, 31;
	xor.b32  	%r39, %r38, %r32;
	xor.b32  	%r40, %r38, %r33;
	cvt.u64.u32 	%rd18, %r39;
	shl.b64 	%rd19, %rd18, 32;
	cvt.u64.u32 	%rd20, %r40;
	or.b64  	%rd21, %rd19, %rd20;
	cvt.rn.f64.s64 	%fd1, %rd21;
	mul.f64 	%fd2, %fd1, 0d3BF921FB54442D19;
	cvt.rn.f32.f64 	%f50, %fd2;
	neg.f32 	%f51, %f50;
	setp.lt.s32 	%p10, %r37, 0;
	selp.f32 	%f82, %f51, %f50, %p10;
$L__BB1_13:
	mul.rn.f32 	%f53, %f82, %f82;
	and.b32  	%r42, %r56, 1;
	setp.eq.b32 	%p11, %r42, 1;
	selp.f32 	%f54, 0f3F800000, %f82, %p11;
	fma.rn.f32 	%f55, %f53, %f54, 0f00000000;
	fma.rn.f32 	%f56, %f53, 0f37CBAC00, 0fBAB607ED;
	selp.f32 	%f57, %f56, 0fB94D4153, %p11;
	selp.f32 	%f58, 0f3D2AAABB, 0f3C0885E4, %p11;
	fma.rn.f32 	%f59, %f57, %f53, %f58;
	selp.f32 	%f60, 0fBEFFFFFF, 0fBE2AAAA8, %p11;
	fma.rn.f32 	%f61, %f59, %f53, %f60;
	fma.rn.f32 	%f62, %f61, %f55, %f54;
	and.b32  	%r43, %r56, 2;
	setp.eq.s32 	%p12, %r43, 0;
	mov.f32 	%f63, 0f00000000;
	sub.f32 	%f64, %f63, %f62;
	selp.f32 	%f65, %f62, %f64, %p12;
	ld.global.f32 	%f66, [%rd2+8];
	fma.rn.f32 	%f67, %f65, 0f3A83126F, %f66;
	mul.lo.s32 	%r44, %r1, 2718;
	mad.lo.s32 	%r45, %r18, 31415, %r44;
	mad.lo.s32 	%r46, %r45, 1664525, 1013904223;
	cvt.rn.f32.u32 	%f68, %r46;
	fma.rn.f32 	%f69, %f68, 0f2F800000, 0fBF000000;
	fma.rn.f32 	%f70, %f69, 0f3B03126F, %f67;
	mad.lo.s32 	%r47, %r45, 389569705, 1196435762;
	cvt.rn.f32.u32 	%f71, %r47;
	fma.rn.f32 	%f72, %f71, 0f2F800000, 0fBF000000;
	fma.rn.f32 	%f73, %f72, 0f3A83126F, %f7;
	mul.f32 	%f83, %f70, 0f3F75C28F;
	st.global.f32 	[%rd2+8], %f83;
	mul.f32 	%f86, %f73, 0f3F75C28F;
	st.global.f32 	[%rd2+12], %f86;
	add.f32 	%f84, %f83, %f8;
	st.global.f32 	[%rd2], %f84;
	add.f32 	%f87, %f86, %f1;
	st.global.f32 	[%rd2+4], %f87;
	setp.gtu.f32 	%p13, %f84, 0f40000000;
	@%p13 bra 	$L__BB1_15;
	mov.b32 	%r48, 1073741824;
	st.global.u32 	[%rd2], %r48;
	mul.f32 	%f83, %f83, 0fBF000000;
	st.global.f32 	[%rd2+8], %f83;
	mov.f32 	%f84, 0f40000000;
$L__BB1_15:
	add.s32 	%r49, %r16, -3;
	cvt.rn.f32.s32 	%f22, %r49;
	setp.ltu.f32 	%p14, %f84, %f22;
	@%p14 bra 	$L__BB1_17;
	st.global.f32 	[%rd2], %f22;
	mul.f32 	%f75, %f83, 0fBF000000;
	st.global.f32 	[%rd2+8], %f75;
$L__BB1_17:
	setp.gtu.f32 	%p15, %f87, 0f3F800000;
	mov.f32 	%f80, 0f3F800000;
	@%p15 bra 	$L__BB1_20;
	mov.b32 	%r50, 1065353216;
	st.global.u32 	[%rd2+4], %r50;
	mul.f32 	%f86, %f86, 0fBE99999A;
	st.global.f32 	[%rd2+12], %f86;
	add.f32 	%f85, %f85, 0f3D4CCCCD;
	st.global.f32 	[%rd2+16], %f85;
	setp.leu.f32 	%p16, %f85, 0f3F800000;
	mov.f32 	%f87, %f80;
	@%p16 bra 	$L__BB1_20;
	mov.b32 	%r51, 1065353216;
	st.global.u32 	[%rd2+16], %r51;
	mov.f32 	%f85, 0f3F800000;
$L__BB1_20:
	add.s32 	%r52, %r17, -2;
	cvt.rn.f32.s32 	%f28, %r52;
	setp.ltu.f32 	%p17, %f87, %f28;
	@%p17 bra 	$L__BB1_22;
	st.global.f32 	[%rd2+4], %f28;
	mul.f32 	%f78, %f86, 0fBE99999A;
	st.global.f32 	[%rd2+12], %f78;
	mul.f32 	%f85, %f85, 0f3F733333;
	st.global.f32 	[%rd2+16], %f85;
$L__BB1_22:
	setp.lt.f32 	%p18, %f85, 0f00000000;
	selp.f32 	%f79, 0f00000000, %f85, %p18;
	setp.gt.f32 	%p19, %f79, 0f3F800000;
	selp.f32 	%f31, 0f3F800000, %f79, %p19;
	or.pred  	%p20, %p18, %p19;
	not.pred 	%p21, %p20;
	@%p21 bra 	$L__BB1_24;
	st.global.f32 	[%rd2+16], %f31;
$L__BB1_24:
	ret;

}
	// .globl	_Z11renderFieldP8ParticleiPfii
.visible .entry _Z11renderFieldP8ParticleiPfii(
	.param .u64 .ptr .align 1 _Z11renderFieldP8ParticleiPfii_param_0,
	.param .u32 _Z11renderFieldP8ParticleiPfii_param_1,
	.param .u64 .ptr .align 1 _Z11renderFieldP8ParticleiPfii_param_2,
	.param .u32 _Z11renderFieldP8ParticleiPfii_param_3,
	.param .u32 _Z11renderFieldP8ParticleiPfii_param_4
)
{
	.reg .pred 	%p<19>;
	.reg .b32 	%r<45>;
	.reg .b32 	%f<207>;
	.reg .b64 	%rd<15>;

	ld.param.u64 	%rd9, [_Z11renderFieldP8ParticleiPfii_param_0];
	ld.param.u32 	%r11, [_Z11renderFieldP8ParticleiPfii_param_1];
	ld.param.u64 	%rd8, [_Z11renderFieldP8ParticleiPfii_param_2];
	ld.param.u32 	%r12, [_Z11renderFieldP8ParticleiPfii_param_3];
	ld.param.u32 	%r14, [_Z11renderFieldP8ParticleiPfii_param_4];
	cvta.to.global.u64 	%rd1, %rd9;
	mov.u32 	%r15, %ctaid.x;
	mov.u32 	%r16, %ntid.x;
	mov.u32 	%r17, %tid.x;
	mad.lo.s32 	%r1, %r15, %r16, %r17;
	mov.u32 	%r18, %ctaid.y;
	mov.u32 	%r19, %ntid.y;
	mov.u32 	%r20, %tid.y;
	mad.lo.s32 	%r21, %r18, %r19, %r20;
	setp.ge.s32 	%p1, %r1, %r12;
	setp.ge.s32 	%p2, %r21, %r14;
	or.pred  	%p3, %p1, %p2;
	@%p3 bra 	$L__BB2_25;
	cvta.to.global.u64 	%rd10, %rd8;
	mad.lo.s32 	%r22, %r12, %r21, %r1;
	mul.wide.s32 	%rd11, %r22, 4;
	add.s64 	%rd2, %rd10, %rd11;
	cvt.rn.f32.u32 	%f1, %r21;
	cvt.rn.f32.u32 	%f28, %r14;
	div.rn.f32 	%f29, %f1, %f28;
	mul.f32 	%f30, %f29, 0fC0200000;
	fma.rn.f32 	%f31, %f30, 0f3BBB989D, 0f3F000000;
	cvt.sat.f32.f32 	%f32, %f31;
	mov.f32 	%f33, 0f4B400001;
	mov.f32 	%f34, 0f437C0000;
	fma.rm.f32 	%f35, %f32, %f34, %f33;
	add.f32 	%f36, %f35, 0fCB40007F;
	neg.f32 	%f37, %f36;
	fma.rn.f32 	%f38, %f30, 0f3FB8AA3B, %f37;
	fma.rn.f32 	%f39, %f30, 0f32A57060, %f38;
	mov.b32 	%r23, %f35;
	shl.b32 	%r24, %r23, 23;
	mov.b32 	%f40, %r24;
	ex2.approx.ftz.f32 	%f41, %f39;
	mul.f32 	%f42, %f41, %f40;
	fma.rn.f32 	%f198, %f42, 0f3E800000, 0f00000000;
	st.global.f32 	[%rd2], %f198;
	setp.lt.s32 	%p4, %r11, 1;
	@%p4 bra 	$L__BB2_23;
	cvt.rn.f32.s32 	%f3, %r1;
	and.b32  	%r3, %r11, 3;
	setp.lt.u32 	%p5, %r11, 4;
	mov.b32 	%r44, 0;
	@%p5 bra 	$L__BB2_13;
	and.b32  	%r44, %r11, 2147483644;
	neg.s32 	%r42, %r44;
	add.s64 	%rd14, %rd1, 56;
$L__BB2_4:
	.pragma "nounroll";
	ld.global.f32 	%f43, [%rd14+-56];
	sub.f32 	%f44, %f3, %f43;
	ld.global.f32 	%f45, [%rd14+-52];
	sub.f32 	%f46, %f1, %f45;
	mul.f32 	%f47, %f46, %f46;
	fma.rn.f32 	%f48, %f44, %f44, %f47;
	sqrt.rn.f32 	%f5, %f48;
	setp.geu.f32 	%p6, %f5, 0f40800000;
	@%p6 bra 	$L__BB2_6;
	mul.f32 	%f49, %f5, %f5;
	mul.f32 	%f50, %f49, 0fBE99999A;
	fma.rn.f32 	%f51, %f50, 0f3BBB989D, 0f3F000000;
	cvt.sat.f32.f32 	%f52, %f51;
	mov.f32 	%f53, 0f4B400001;
	mov.f32 	%f54, 0f437C0000;
	fma.rm.f32 	%f55, %f52, %f54, %f53;
	add.f32 	%f56, %f55, 0fCB40007F;
	neg.f32 	%f57, %f56;
	fma.rn.f32 	%f58, %f50, 0f3FB8AA3B, %f57;
	fma.rn.f32 	%f59, %f50, 0f32A57060, %f58;
	mov.b32 	%r26, %f55;
	shl.b32 	%r27, %r26, 23;
	mov.b32 	%f60, %r27;
	ex2.approx.ftz.f32 	%f61, %f59;
	mul.f32 	%f62, %f61, %f60;
	ld.global.f32 	%f63, [%rd14+-40];
	mul.f32 	%f64, %f63, %f62;
	fma.rn.f32 	%f198, %f64, 0f3F333333, %f198;
	st.global.f32 	[%rd2], %f198;
$L__BB2_6:
	ld.global.f32 	%f65, [%rd14+-28];
	sub.f32 	%f66, %f3, %f65;
	ld.global.f32 	%f67, [%rd14+-24];
	sub.f32 	%f68, %f1, %f67;
	mul.f32 	%f69, %f68, %f68;
	fma.rn.f32 	%f70, %f66, %f66, %f69;
	sqrt.rn.f32 	%f8, %f70;
	setp.geu.f32 	%p7, %f8, 0f40800000;
	@%p7 bra 	$L__BB2_8;
	mul.f32 	%f71, %f8, %f8;
	mul.f32 	%f72, %f71, 0fBE99999A;
	fma.rn.f32 	%f73, %f72, 0f3BBB989D, 0f3F000000;
	cvt.sat.f32.f32 	%f74, %f73;
	mov.f32 	%f75, 0f4B400001;
	mov.f32 	%f76, 0f437C0000;
	fma.rm.f32 	%f77, %f74, %f76, %f75;
	add.f32 	%f78, %f77, 0fCB40007F;
	neg.f32 	%f79, %f78;
	fma.rn.f32 	%f80, %f72, 0f3FB8AA3B, %f79;
	fma.rn.f32 	%f81, %f72, 0f32A57060, %f80;
	mov.b32 	%r28, %f77;
	shl.b32 	%r29, %r28, 23;
	mov.b32 	%f82, %r29;
	ex2.approx.ftz.f32 	%f83, %f81;
	mul.f32 	%f84, %f83, %f82;
	ld.global.f32 	%f85, [%rd14+-12];
	mul.f32 	%f86, %f85, %f84;
	fma.rn.f32 	%f198, %f86, 0f3F333333, %f198;
	st.global.f32 	[%rd2], %f198;
$L__BB2_8:
	ld.global.f32 	%f87, [%rd14];
	sub.f32 	%f88, %f3, %f87;
	ld.global.f32 	%f89, [%rd14+4];
	sub.f32 	%f90, %f1, %f89;
	mul.f32 	%f91, %f90, %f90;
	fma.rn.f32 	%f92, %f88, %f88, %f91;
	sqrt.rn.f32 	%f11, %f92;
	setp.geu.f32 	%p8, %f11, 0f40800000;
	@%p8 bra 	$L__BB2_10;
	mul.f32 	%f93, %f11, %f11;
	mul.f32 	%f94, %f93, 0fBE99999A;
	fma.rn.f32 	%f95, %f94, 0f3BBB989D, 0f3F000000;
	cvt.sat.f32.f32 	%f96, %f95;
	mov.f32 	%f97, 0f4B400001;
	mov.f32 	%f98, 0f437C0000;
	fma.rm.f32 	%f99, %f96, %f98, %f97;
	add.f32 	%f100, %f99, 0fCB40007F;
	neg.f32 	%f101, %f100;
	fma.rn.f32 	%f102, %f94, 0f3FB8AA3B, %f101;
	fma.rn.f32 	%f103, %f94, 0f32A57060, %f102;
	mov.b32 	%r30, %f99;
	shl.b32 	%r31, %r30, 23;
	mov.b32 	%f104, %r31;
	ex2.approx.ftz.f32 	%f105, %f103;
	mul.f32 	%f106, %f105, %f104;
	ld.global.f32 	%f107, [%rd14+16];
	mul.f32 	%f108, %f107, %f106;
	fma.rn.f32 	%f198, %f108, 0f3F333333, %f198;
	st.global.f32 	[%rd2], %f198;
$L__BB2_10:
	ld.global.f32 	%f109, [%rd14+28];
	sub.f32 	%f110, %f3, %f109;
	ld.global.f32 	%f111, [%rd14+32];
	sub.f32 	%f112, %f1, %f111;
	mul.f32 	%f113, %f112, %f112;
	fma.rn.f32 	%f114, %f110, %f110, %f113;
	sqrt.rn.f32 	%f14, %f114;
	setp.geu.f32 	%p9, %f14, 0f40800000;
	@%p9 bra 	$L__BB2_12;
	mul.f32 	%f115, %f14, %f14;
	mul.f32 	%f116, %f115, 0fBE99999A;
	fma.rn.f32 	%f117, %f116, 0f3BBB989D, 0f3F000000;
	cvt.sat.f32.f32 	%f118, %f117;
	mov.f32 	%f119, 0f4B400001;
	mov.f32 	%f120, 0f437C0000;
	fma.rm.f32 	%f121, %f118, %f120, %f119;
	add.f32 	%f122, %f121, 0fCB40007F;
	neg.f32 	%f123, %f122;
	fma.rn.f32 	%f124, %f116, 0f3FB8AA3B, %f123;
	fma.rn.f32 	%f125, %f116, 0f32A57060, %f124;
	mov.b32 	%r32, %f121;
	shl.b32 	%r33, %r32, 23;
	mov.b32 	%f126, %r33;
	ex2.approx.ftz.f32 	%f127, %f125;
	mul.f32 	%f128, %f127, %f126;
	ld.global.f32 	%f129, [%rd14+44];
	mul.f32 	%f130, %f129, %f128;
	fma.rn.f32 	%f198, %f130, 0f3F333333, %f198;
	st.global.f32 	[%rd2], %f198;
$L__BB2_12:
	add.s32 	%r42, %r42, 4;
	add.s64 	%rd14, %rd14, 112;
	setp.ne.s32 	%p10, %r42, 0;
	@%p10 bra 	$L__BB2_4;
$L__BB2_13:
	setp.eq.s32 	%p11, %r3, 0;
	@%p11 bra 	$L__BB2_23;
	setp.eq.s32 	%p12, %r3, 1;
	@%p12 bra 	$L__BB2_20;
	mul.wide.u32 	%rd12, %r44, 28;
	add.s64 	%rd6, %rd1, %rd12;
	ld.global.f32 	%f131, [%rd6];
	sub.f32 	%f132, %f3, %f131;
	ld.global.f32 	%f133, [%rd6+4];
	sub.f32 	%f134, %f1, %f133;
	mul.f32 	%f135, %f134, %f134;
	fma.rn.f32 	%f136, %f132, %f132, %f135;
	sqrt.rn.f32 	%f18, %f136;
	setp.geu.f32 	%p13, %f18, 0f40800000;
	@%p13 bra 	$L__BB2_17;
	mul.f32 	%f137, %f18, %f18;
	mul.f32 	%f138, %f137, 0fBE99999A;
	fma.rn.f32 	%f139, %f138, 0f3BBB989D, 0f3F000000;
	cvt.sat.f32.f32 	%f140, %f139;
	mov.f32 	%f141, 0f4B400001;
	mov.f32 	%f142, 0f437C0000;
	fma.rm.f32 	%f143, %f140, %f142, %f141;
	add.f32 	%f144, %f143, 0fCB40007F;
	neg.f32 	%f145, %f144;
	fma.rn.f32 	%f146, %f138, 0f3FB8AA3B, %f145;
	fma.rn.f32 	%f147, %f138, 0f32A57060, %f146;
	mov.b32 	%r34, %f143;
	shl.b32 	%r35, %r34, 23;
	mov.b32 	%f148, %r35;
	ex2.approx.ftz.f32 	%f149, %f147;
	mul.f32 	%f150, %f149, %f148;
	ld.global.f32 	%f151, [%rd6+16];
	mul.f32 	%f152, %f151, %f150;
	fma.rn.f32 	%f198, %f152, 0f3F333333, %f198;
	st.global.f32 	[%rd2], %f198;
$L__BB2_17:
	ld.global.f32 	%f153, [%rd6+28];
	sub.f32 	%f154, %f3, %f153;
	ld.global.f32 	%f155, [%rd6+32];
	sub.f32 	%f156, %f1, %f155;
	mul.f32 	%f157, %f156, %f156;
	fma.rn.f32 	%f158, %f154, %f154, %f157;
	sqrt.rn.f32 	%f21, %f158;
	setp.geu.f32 	%p14, %f21, 0f40800000;
	@%p14 bra 	$L__BB2_19;
	mul.f32 	%f159, %f21, %f21;
	mul.f32 	%f160, %f159, 0fBE99999A;
	fma.rn.f32 	%f161, %f160, 0f3BBB989D, 0f3F000000;
	cvt.sat.f32.f32 	%f162, %f161;
	mov.f32 	%f163, 0f4B400001;
	mov.f32 	%f164, 0f437C0000;
	fma.rm.f32 	%f165, %f162, %f164, %f163;
	add.f32 	%f166, %f165, 0fCB40007F;
	neg.f32 	%f167, %f166;
	fma.rn.f32 	%f168, %f160, 0f3FB8AA3B, %f167;
	fma.rn.f32 	%f169, %f160, 0f32A57060, %f168;
	mov.b32 	%r36, %f165;
	shl.b32 	%r37, %r36, 23;
	mov.b32 	%f170, %r37;
	ex2.approx.ftz.f32 	%f171, %f169;
	mul.f32 	%f172, %f171, %f170;
	ld.global.f32 	%f173, [%rd6+44];
	mul.f32 	%f174, %f173, %f172;
	fma.rn.f32 	%f198, %f174, 0f3F333333, %f198;
	st.global.f32 	[%rd2], %f198;
$L__BB2_19:
	add.s32 	%r44, %r44, 2;
$L__BB2_20:
	and.b32  	%r38, %r11, 1;
	setp.eq.b32 	%p15, %r38, 1;
	not.pred 	%p16, %p15;
	@%p16 bra 	$L__BB2_23;
	mul.wide.u32 	%rd13, %r44, 28;
	add.s64 	%rd7, %rd1, %rd13;
	ld.global.f32 	%f175, [%rd7];
	sub.f32 	%f176, %f3, %f175;
	ld.global.f32 	%f177, [%rd7+4];
	sub.f32 	%f178, %f1, %f177;
	mul.f32 	%f179, %f178, %f178;
	fma.rn.f32 	%f180, %f176, %f176, %f179;
	sqrt.rn.f32 	%f25, %f180;
	setp.geu.f32 	%p17, %f25, 0f40800000;
	@%p17 bra 	$L__BB2_23;
	mul.f32 	%f181, %f25, %f25;
	mul.f32 	%f182, %f181, 0fBE99999A;
	fma.rn.f32 	%f183, %f182, 0f3BBB989D, 0f3F000000;
	cvt.sat.f32.f32 	%f184, %f183;
	mov.f32 	%f185, 0f4B400001;
	mov.f32 	%f186, 0f437C0000;
	fma.rm.f32 	%f187, %f184, %f186, %f185;
	add.f32 	%f188, %f187, 0fCB40007F;
	neg.f32 	%f189, %f188;
	fma.rn.f32 	%f190, %f182, 0f3FB8AA3B, %f189;
	fma.rn.f32 	%f191, %f182, 0f32A57060, %f190;
	mov.b32 	%r39, %f187;
	shl.b32 	%r40, %r39, 23;
	mov.b32 	%f192, %r40;
	ex2.approx.ftz.f32 	%f193, %f191;
	mul.f32 	%f194, %f193, %f192;
	ld.global.f32 	%f195, [%rd7+16];
	mul.f32 	%f196, %f195, %f194;
	fma.rn.f32 	%f198, %f196, 0f3F333333, %f198;
	st.global.f32 	[%rd2], %f198;
$L__BB2_23:
	setp.leu.f32 	%p18, %f198, 0f3F800000;
	@%p18 bra 	$L__BB2_25;
	mov.b32 	%r41, 1065353216;
	st.global.u32 	[%rd2], %r41;
$L__BB2_25:
	ret;

}


// ===== COMPILED SASS (sm_100) =====

	.target	sm_100

	.elftype	@"ET_EXEC"


//--------------------- .note.nv.tkinfo           --------------------------
	.section	.note.nv.tkinfo,"",@"SHT_NOTE"
	.sectionflags	@"SHF_NOTE_NV_TKINFO"
	.tkinfo
        /*0018*/ 	.word	0x00000002
        /*0030*/ 	.string	""
        /*0030*/ 	.string	"ptxas"
        /*0030*/ 	.string	"Cuda compilation tools, release 13.0, V13.0.88"
        /*0030*/ 	.string	"Build cuda_13.0.r13.0/compiler.36424714_0"
        /*0030*/ 	.string	"-arch sm_100 -m 64 "



//--------------------- .note.nv.cuinfo           --------------------------
	.section	.note.nv.cuinfo,"",@"SHT_NOTE"
	.sectionflags	@"SHF_NOTE_NV_CUINFO"
        /*0018*/ 	.short	0x0002
        /*001a*/ 	.short	0x0064
        /*001c*/ 	.short	0x0082
	.zero		2


//--------------------- .nv.info                  --------------------------
	.section	.nv.info,"",@"SHT_CUDA_INFO"
	.align	4


	//----- nvinfo : EIATTR_REGCOUNT
	.align		4
        /*0000*/ 	.byte	0x04, 0x2f
        /*0002*/ 	.short	(.L_2 - .L_1)
	.align		4
.L_1:
        /*0004*/ 	.word	index@(_Z13initParticlesP8Particleij)
        /*0008*/ 	.word	0x00000012


	//----- nvinfo : EIATTR_FRAME_SIZE
	.align		4
.L_2:
        /*000c*/ 	.byte	0x04, 0x11
        /*000e*/ 	.short	(.L_4 - .L_3)
	.align		4
.L_3:
        /*0010*/ 	.word	index@(_Z13initParticlesP8Particleij)
        /*0014*/ 	.word	0x00000000


	//----- nvinfo : EIATTR_REGCOUNT
	.align		4
.L_4:
        /*0018*/ 	.byte	0x04, 0x2f
        /*001a*/ 	.short	(.L_6 - .L_5)
	.align		4
.L_5:
        /*001c*/ 	.word	index@(_Z15updateParticlesP8Particleiiii)
        /*0020*/ 	.word	0x00000019


	//----- nvinfo : EIATTR_FRAME_SIZE
	.align		4
.L_6:
        /*0024*/ 	.byte	0x04, 0x11
        /*0026*/ 	.short	(.L_8 - .L_7)
	.align		4
.L_7:
        /*0028*/ 	.word	index@($__internal_2_$__cuda_sm3x_div_rn_noftz_f32_slowpath)
        /*002c*/ 	.word	0x00000000


	//----- nvinfo : EIATTR_FRAME_SIZE
	.align		4
.L_8:
        /*0030*/ 	.byte	0x04, 0x11
        /*0032*/ 	.short	(.L_10 - .L_9)
	.align		4
.L_9:
        /*0034*/ 	.word	index@(_Z15updateParticlesP8Particleiiii)
        /*0038*/ 	.word	0x00000000


	//----- nvinfo : EIATTR_REGCOUNT
	.align		4
.L_10:
        /*003c*/ 	.byte	0x04, 0x2f
        /*003e*/ 	.short	(.L_12 - .L_11)
	.align		4
.L_11:
        /*0040*/ 	.word	index@(_Z11renderFieldP8ParticleiPfii)
        /*0044*/ 	.word	0x00000013


	//----- nvinfo : EIATTR_FRAME_SIZE
	.align		4
.L_12:
        /*0048*/ 	.byte	0x04, 0x11
        /*004a*/ 	.short	(.L_14 - .L_13)
	.align		4
.L_13:
        /*004c*/ 	.word	index@($__internal_1_$__cuda_sm3x_div_rn_noftz_f32_slowpath)
        /*0050*/ 	.word	0x00000000


	//----- nvinfo : EIATTR_FRAME_SIZE
	.align		4
.L_14:
        /*0054*/ 	.byte	0x04, 0x11
        /*0056*/ 	.short	(.L_16 - .L_15)
	.align		4
.L_15:
        /*0058*/ 	.word	index@($__internal_0_$__cuda_sm20_sqrt_rn_f32_slowpath)
        /*005c*/ 	.word	0x00000000


	//----- nvinfo : EIATTR_FRAME_SIZE
	.align		4
.L_16:
        /*0060*/ 	.byte	0x04, 0x11
        /*0062*/ 	.short	(.L_18 - .L_17)
	.align		4
.L_17:
        /*0064*/ 	.word	index@(_Z11renderFieldP8ParticleiPfii)
        /*0068*/ 	.word	0x00000000


	//----- nvinfo : EIATTR_MIN_STACK_SIZE
	.align		4
.L_18:
        /*006c*/ 	.byte	0x04, 0x12
        /*006e*/ 	.short	(.L_20 - .L_19)
	.align		4
.L_19:
        /*0070*/ 	.word	index@(_Z11renderFieldP8ParticleiPfii)
        /*0074*/ 	.word	0x00000000


	//----- nvinfo : EIATTR_MIN_STACK_SIZE
	.align		4
.L_20:
        /*0078*/ 	.byte	0x04, 0x12
        /*007a*/ 	.short	(.L_22 - .L_21)
	.align		4
.L_21:
        /*007c*/ 	.word	index@(_Z15updateParticlesP8Particleiiii)
        /*0080*/ 	.word	0x00000000


	//----- nvinfo : EIATTR_MIN_STACK_SIZE
	.align		4
.L_22:
        /*0084*/ 	.byte	0x04, 0x12
        /*0086*/ 	.short	(.L_24 - .L_23)
	.align		4
.L_23:
        /*0088*/ 	.word	index@(_Z13initParticlesP8Particleij)
        /*008c*/ 	.word	0x00000000
.L_24:


//--------------------- .nv.compat                --------------------------
	.section	.nv.compat,"",@"SHT_CUDA_COMPAT_INFO"
	.align	4
        /*0000*/ 	.byte	0x02, 0x09, 0x00, 0x00, 0x02, 0x02, 0x01, 0x00, 0x02, 0x05, 0x05, 0x00, 0x03, 0x07, 0x01, 0x01
        /*0010*/ 	.byte	0x02, 0x03, 0x00, 0x00, 0x02, 0x06, 0x01, 0x00, 0x04, 0x0b, 0x08, 0x00, 0x01, 0x00, 0x00, 0x00
        /*0020*/ 	.byte	0x00, 0x00, 0x00, 0x00


//--------------------- .nv.info._Z11renderFieldP8ParticleiPfii --------------------------
	.section	.nv.info._Z11renderFieldP8ParticleiPfii,"",@"SHT_CUDA_INFO"
	.sectionflags	@""
	.align	4


	//----- nvinfo : EIATTR_CUDA_API_VERSION
	.align		4
        /*0000*/ 	.byte	0x04, 0x37
        /*0002*/ 	.short	(.L_26 - .L_25)
.L_25:
        /*0004*/ 	.word	0x00000082


	//----- nvinfo : EIATTR_KPARAM_INFO
	.align		4
.L_26:
        /*0008*/ 	.byte	0x04, 0x17
        /*000a*/ 	.short	(.L_28 - .L_27)
.L_27:
        /*000c*/ 	.word	0x00000000
        /*0010*/ 	.short	0x0004
        /*0012*/ 	.short	0x001c
        /*0014*/ 	.byte	0x00, 0xf0, 0x11, 0x00


	//----- nvinfo : EIATTR_KPARAM_INFO
	.align		4
.L_28:
        /*0018*/ 	.byte	0x04, 0x17
        /*001a*/ 	.short	(.L_30 - .L_29)
.L_29:
        /*001c*/ 	.word	0x00000000
        /*0020*/ 	.short	0x0003
        /*0022*/ 	.short	0x0018
        /*0024*/ 	.byte	0x00, 0xf0, 0x11, 0x00


	//----- nvinfo : EIATTR_KPARAM_INFO
	.align		4
.L_30:
        /*0028*/ 	.byte	0x04, 0x17
        /*002a*/ 	.short	(.L_32 - .L_31)
.L_31:
        /*002c*/ 	.word	0x00000000
        /*0030*/ 	.short	0x0002
        /*0032*/ 	.short	0x0010
        /*0034*/ 	.byte	0x00, 0xf5, 0x21, 0x00


	//----- nvinfo : EIATTR_KPARAM_INFO
	.align		4
.L_32:
        /*0038*/ 	.byte	0x04, 0x17
        /*003a*/ 	.short	(.L_34 - .L_33)
.L_33:
        /*003c*/ 	.word	0x00000000
        /*0040*/ 	.short	0x0001
        /*0042*/ 	.short	0x0008
        /*0044*/ 	.byte	0x00, 0xf0, 0x11, 0x00


	//----- nvinfo : EIATTR_KPARAM_INFO
	.align		4
.L_34:
        /*0048*/ 	.byte	0x04, 0x17
        /*004a*/ 	.short	(.L_36 - .L_35)
.L_35:
        /*004c*/ 	.word	0x00000000
        /*0050*/ 	.short	0x0000
        /*0052*/ 	.short	0x0000
        /*0054*/ 	.byte	0x00, 0xf5, 0x21, 0x00


	//----- nvinfo : EIATTR_SPARSE_MMA_MASK
	.align		4
.L_36:
        /*0058*/ 	.byte	0x03, 0x50
        /*005a*/ 	.short	0x0000


	//----- nvinfo : EIATTR_MAXREG_COUNT
	.align		4
        /*005c*/ 	.byte	0x03, 0x1b
        /*005e*/ 	.short	0x00ff


	//----- nvinfo : EIATTR_MERCURY_ISA_VERSION
	.align		4
        /*0060*/ 	.byte	0x03, 0x5f
        /*0062*/ 	.short	0x0101


	//----- nvinfo : EIATTR_VRC_CTA_INIT_COUNT
	.align		4
        /*0064*/ 	.byte	0x02, 0x4a
	.zero		1
	.zero		1


	//----- nvinfo : EIATTR_EXIT_INSTR_OFFSETS
	.align		4
        /*0068*/ 	.byte	0x04, 0x1c
        /*006a*/ 	.short	(.L_38 - .L_37)


	//   ....[0]....
.L_37:
        /*006c*/ 	.word	0x000000c0


	//   ....[1]....
        /*0070*/ 	.word	0x00001680


	//   ....[2]....
        /*0074*/ 	.word	0x000016b0


	//----- nvinfo : EIATTR_CRS_STACK_SIZE
	.align		4
.L_38:
        /*0078*/ 	.byte	0x04, 0x1e
        /*007a*/ 	.short	(.L_40 - .L_39)
.L_39:
        /*007c*/ 	.word	0x00000000


	//----- nvinfo : EIATTR_CBANK_PARAM_SIZE
	.align		4
.L_40:
        /*0080*/ 	.byte	0x03, 0x19
        /*0082*/ 	.short	0x0020


	//----- nvinfo : EIATTR_PARAM_CBANK
	.align		4
        /*0084*/ 	.byte	0x04, 0x0a
        /*0086*/ 	.short	(.L_42 - .L_41)
	.align		4
.L_41:
        /*0088*/ 	.word	index@(.nv.constant0._Z11renderFieldP8ParticleiPfii)
        /*008c*/ 	.short	0x0380
        /*008e*/ 	.short	0x0020


	//----- nvinfo : EIATTR_SW_WAR
	.align		4
.L_42:
        /*0090*/ 	.byte	0x04, 0x36
        /*0092*/ 	.short	(.L_44 - .L_43)
.L_43:
        /*0094*/ 	.word	0x00000008
.L_44:


//--------------------- .nv.info._Z15updateParticlesP8Particleiiii --------------------------
	.section	.nv.info._Z15updateParticlesP8Particleiiii,"",@"SHT_CUDA_INFO"
	.sectionflags	@""
	.align	4


	//----- nvinfo : EIATTR_CUDA_API_VERSION
	.align		4
        /*0000*/ 	.byte	0x04, 0x37
        /*0002*/ 	.short	(.L_46 - .L_45)
.L_45:
        /*0004*/ 	.word	0x00000082


	//----- nvinfo : EIATTR_KPARAM_INFO
	.align		4
.L_46:
        /*0008*/ 	.byte	0x04, 0x17
        /*000a*/ 	.short	(.L_48 - .L_47)
.L_47:
        /*000c*/ 	.word	0x00000000
        /*0010*/ 	.short	0x0004
        /*0012*/ 	.short	0x0014
        /*0014*/ 	.byte	0x00, 0xf0, 0x11, 0x00


	//----- nvinfo : EIATTR_KPARAM_INFO
	.align		4
.L_48:
        /*0018*/ 	.byte	0x04, 0x17
        /*001a*/ 	.short	(.L_50 - .L_49)
.L_49:
        /*001c*/ 	.word	0x00000000
        /*0020*/ 	.short	0x0003
        /*0022*/ 	.short	0x0010
        /*0024*/ 	.byte	0x00, 0xf0, 0x11, 0x00


	//----- nvinfo : EIATTR_KPARAM_INFO
	.align		4
.L_50:
        /*0028*/ 	.byte	0x04, 0x17
        /*002a*/ 	.short	(.L_52 - .L_51)
.L_51:
        /*002c*/ 	.word	0x00000000
        /*0030*/ 	.short	0x0002
        /*0032*/ 	.short	0x000c
        /*0034*/ 	.byte	0x00, 0xf0, 0x11, 0x00


	//----- nvinfo : EIATTR_KPARAM_INFO
	.align		4
.L_52:
        /*0038*/ 	.byte	0x04, 0x17
        /*003a*/ 	.short	(.L_54 - .L_53)
.L_53:
        /*003c*/ 	.word	0x00000000
        /*0040*/ 	.short	0x0001
        /*0042*/ 	.short	0x0008
        /*0044*/ 	.byte	0x00, 0xf0, 0x11, 0x00


	//----- nvinfo : EIATTR_KPARAM_INFO
	.align		4
.L_54:
        /*0048*/ 	.byte	0x04, 0x17
        /*004a*/ 	.short	(.L_56 - .L_55)
.L_55:
        /*004c*/ 	.word	0x00000000
        /*0050*/ 	.short	0x0000
        /*0052*/ 	.short	0x0000
        /*0054*/ 	.byte	0x00, 0xf5, 0x21, 0x00


	//----- nvinfo : EIATTR_SPARSE_MMA_MASK
	.align		4
.L_56:
        /*0058*/ 	.byte	0x03, 0x50
        /*005a*/ 	.short	0x0000


	//----- nvinfo : EIATTR_MAXREG_COUNT
	.align		4
        /*005c*/ 	.byte	0x03, 0x1b
        /*005e*/ 	.short	0x00ff


	//----- nvinfo : EIATTR_MERCURY_ISA_VERSION
	.align		4
        /*0060*/ 	.byte	0x03, 0x5f
        /*0062*/ 	.short	0x0101


	//----- nvinfo : EIATTR_VRC_CTA_INIT_COUNT
	.align		4
        /*0064*/ 	.byte	0x02, 0x4a
	.zero		1
	.zero		1


	//----- nvinfo : EIATTR_EXIT_INSTR_OFFSETS
	.align		4
        /*0068*/ 	.byte	0x04, 0x1c
        /*006a*/ 	.short	(.L_58 - .L_57)


	//   ....[0]....
.L_57:
        /*006c*/ 	.word	0x00000070


	//   ....[1]....
        /*0070*/ 	.word	0x00000f20


	//   ....[2]....
        /*0074*/ 	.word	0x00000f40


	//----- nvinfo : EIATTR_CRS_STACK_SIZE
	.align		4
.L_58:
        /*0078*/ 	.byte	0x04, 0x1e
        /*007a*/ 	.short	(.L_60 - .L_59)
.L_59:
        /*007c*/ 	.word	0x00000000


	//----- nvinfo : EIATTR_CBANK_PARAM_SIZE
	.align		4
.L_60:
        /*0080*/ 	.byte	0x03, 0x19
        /*0082*/ 	.short	0x0018


	//----- nvinfo : EIATTR_PARAM_CBANK
	.align		4
        /*0084*/ 	.byte	0x04, 0x0a
        /*0086*/ 	.short	(.L_62 - .L_61)
	.align		4
.L_61:
        /*0088*/ 	.word	index@(.nv.constant0._Z15updateParticlesP8Particleiiii)
        /*008c*/ 	.short	0x0380
        /*008e*/ 	.short	0x0018


	//----- nvinfo : EIATTR_SW_WAR
	.align		4
.L_62:
        /*0090*/ 	.byte	0x04, 0x36
        /*0092*/ 	.short	(.L_64 - .L_63)
.L_63:
        /*0094*/ 	.word	0x00000008
.L_64:


//--------------------- .nv.info._Z13initParticlesP8Particleij --------------------------
	.section	.nv.info._Z13initParticlesP8Particleij,"",@"SHT_CUDA_INFO"
	.sectionflags	@""
	.align	4


	//----- nvinfo : EIATTR_CUDA_API_VERSION
	.align		4
        /*0000*/ 	.byte	0x04, 0x37
        /*0002*/ 	.short	(.L_66 - .L_65)
.L_65:
        /*0004*/ 	.word	0x00000082


	//----- nvinfo : EIATTR_KPARAM_INFO
	.align		4
.L_66:
        /*0008*/ 	.byte	0x04, 0x17
        /*000a*/ 	.short	(.L_68 - .L_67)
.L_67:
        /*000c*/ 	.word	0x00000000
        /*0010*/ 	.short	0x0002
        /*0012*/ 	.short	0x000c
        /*0014*/ 	.byte	0x00, 0xf0, 0x11, 0x00


	//----- nvinfo : EIATTR_KPARAM_INFO
	.align		4
.L_68:
        /*0018*/ 	.byte	0x04, 0x17
        /*001a*/ 	.short	(.L_70 - .L_69)
.L_69:
        /*001c*/ 	.word	0x00000000
        /*0020*/ 	.short	0x0001
        /*0022*/ 	.short	0x0008
        /*0024*/ 	.byte	0x00, 0xf0, 0x11, 0x00


	//----- nvinfo : EIATTR_KPARAM_INFO
	.align		4
.L_70:
        /*0028*/ 	.byte	0x04, 0x17
        /*002a*/ 	.short	(.L_72 - .L_71)
.L_71:
        /*002c*/ 	.word	0x00000000
        /*0030*/ 	.short	0x0000
        /*0032*/ 	.short	0x0000
        /*0034*/ 	.byte	0x00, 0xf5, 0x21, 0x00


	//----- nvinfo : EIATTR_SPARSE_MMA_MASK
	.align		4
.L_72:
        /*0038*/ 	.byte	0x03, 0x50
        /*003a*/ 	.short	0x0000


	//----- nvinfo : EIATTR_MAXREG_COUNT
	.align		4
        /*003c*/ 	.byte	0x03, 0x1b
        /*003e*/ 	.short	0x00ff


	//----- nvinfo : EIATTR_MERCURY_ISA_VERSION
	.align		4
        /*0040*/ 	.byte	0x03, 0x5f
        /*0042*/ 	.short	0x0101


	//----- nvinfo : EIATTR_VRC_CTA_INIT_COUNT
	.align		4
        /*0044*/ 	.byte	0x02, 0x4a
	.zero		1
	.zero		1


	//----- nvinfo : EIATTR_EXIT_INSTR_OFFSETS
	.align		4
        /*0048*/ 	.byte	0x04, 0x1c
        /*004a*/ 	.short	(.L_74 - .L_73)


	//   ....[0]....
.L_73:
        /*004c*/ 	.word	0x00000070


	//   ....[1]....
        /*0050*/ 	.word	0x00000340


	//----- nvinfo : EIATTR_CBANK_PARAM_SIZE
	.align		4
.L_74:
        /*0054*/ 	.byte	0x03, 0x19
        /*0056*/ 	.short	0x0010


	//----- nvinfo : EIATTR_PARAM_CBANK
	.align		4
        /*0058*/ 	.byte	0x04, 0x0a
        /*005a*/ 	.short	(.L_76 - .L_75)
	.align		4
.L_75:
        /*005c*/ 	.word	index@(.nv.constant0._Z13initParticlesP8Particleij)
        /*0060*/ 	.short	0x0380
        /*0062*/ 	.short	0x0010


	//----- nvinfo : EIATTR_SW_WAR
	.align		4
.L_76:
        /*0064*/ 	.byte	0x04, 0x36
        /*0066*/ 	.short	(.L_78 - .L_77)
.L_77:
        /*0068*/ 	.word	0x00000008
.L_78:


//--------------------- .nv.callgraph             --------------------------
	.section	.nv.callgraph,"",@"SHT_CUDA_CALLGRAPH"
	.align	4
	.sectionentsize	8
	.align		4
        /*0000*/ 	.word	0x00000000
	.align		4
        /*0004*/ 	.word	0xffffffff
	.align		4
        /*0008*/ 	.word	0x00000000
	.align		4
        /*000c*/ 	.word	0xfffffffe
	.align		4
        /*0010*/ 	.word	0x00000000
	.align		4
        /*0014*/ 	.word	0xfffffffd
	.align		4
        /*0018*/ 	.word	0x00000000
	.align		4
        /*001c*/ 	.word	0xfffffffc


//--------------------- .nv.constant4             --------------------------
	.section	.nv.constant4,"a",@progbits
	.align	8
	.align		8
.nv.constant4:
        /*0000*/ 	.dword	__cudart_i2opi_f


//--------------------- .text._Z11renderFieldP8ParticleiPfii --------------------------
	.section	.text._Z11renderFieldP8ParticleiPfii,"ax",@progbits
	.align	128
        .global         _Z11renderFieldP8ParticleiPfii
        .type           _Z11renderFieldP8ParticleiPfii,@function
        .size           _Z11renderFieldP8ParticleiPfii,(.L_x_79 - _Z11renderFieldP8ParticleiPfii)
        .other          _Z11renderFieldP8ParticleiPfii,@"STO_CUDA_ENTRY STV_DEFAULT"
_Z11renderFieldP8ParticleiPfii:
.text._Z11renderFieldP8ParticleiPfii:
[----:B------:R-:W-:Y:S01]  /*0000*/  LDC R1, c[0x0][0x37c] ;  /* 0x0000df00ff017b82 */ /* 0x000fe20000000800 */
[----:B------:R-:W0:Y:S07]  /*0010*/  S2R R0, SR_TID.Y ;  /* 0x0000000000007919 */ /* 0x000e2e0000002200 */
[----:B------:R-:W1:Y:S01]  /*0020*/  LDC R6, c[0x0][0x360] ;  /* 0x0000d800ff067b82 */ /* 0x000e620000000800 */
[----:B------:R-:W2:Y:S01]  /*0030*/  LDCU.64 UR6, c[0x0][0x398] ;  /* 0x00007300ff0677ac */ /* 0x000ea20008000a00 */
[----:B------:R-:W1:Y:S06]  /*0040*/  S2R R5, SR_TID.X ;  /* 0x0000000000057919 */ /* 0x000e6c0000002100 */
[----:B------:R-:W0:Y:S08]  /*0050*/  S2UR UR5, SR_CTAID.Y ;  /* 0x00000000000579c3 */ /* 0x000e300000002600 */
[----:B------:R-:W0:Y:S08]  /*0060*/  LDC R3, c[0x0][0x364] ;  /* 0x0000d900ff037b82 */ /* 0x000e300000000800 */
[----:B------:R-:W1:Y:S01]  /*0070*/  S2UR UR4, SR_CTAID.X ;  /* 0x00000000000479c3 */ /* 0x000e620000002500 */
[----:B0-----:R-:W-:-:S05]  /*0080*/  IMAD R3, R3, UR5, R0 ;  /* 0x0000000503037c24 */ /* 0x001fca000f8e0200 */
[----:B--2---:R-:W-:Y:S01]  /*0090*/  ISETP.GE.AND P0, PT, R3, UR7, PT ;  /* 0x0000000703007c0c */ /* 0x004fe2000bf06270 */
[----:B-1----:R-:W-:-:S05]  /*00a0*/  IMAD R6, R6, UR4, R5 ;  /* 0x0000000406067c24 */ /* 0x002fca000f8e0205 */
[----:B------:R-:W-:-:S13]  /*00b0*/  ISETP.GE.OR P0, PT, R6, UR6, P0 ;  /* 0x0000000606007c0c */ /* 0x000fda0008706670 */
[----:B------:R-:W-:Y:S05]  /*00c0*/  @P0 EXIT ;  /* 0x000000000000094d */ /* 0x000fea0003800000 */
[----:B------:R-:W-:Y:S01]  /*00d0*/  I2FP.F32.U32 R9, UR7 ;  /* 0x0000000700097c45 */ /* 0x000fe20008201000 */
[----:B------:R-:W0:Y:S01]  /*00e0*/  LDC.64 R4, c[0x0][0x390] ;  /* 0x0000e400ff047b82 */ /* 0x000e220000000a00 */
[----:B------:R-:W-:Y:S01]  /*00f0*/  I2FP.F32.U32 R0, R3 ;  /* 0x0000000300007245 */ /* 0x000fe20000201000 */
[----:B------:R-:W-:Y:S01]  /*0100*/  IMAD R3, R3, UR6, R6 ;  /* 0x0000000603037c24 */ /* 0x000fe2000f8e0206 */
[----:B------:R-:W1:Y:S01]  /*0110*/  MUFU.RCP R2, R9 ;  /* 0x0000000900027308 */ /* 0x000e620000001000 */
[----:B------:R-:W2:Y:S01]  /*0120*/  LDCU.64 UR10, c[0x0][0x358] ;  /* 0x00006b00ff0a77ac */ /* 0x000ea20008000a00 */
[----:B------:R-:W-:Y:S06]  /*0130*/  BSSY.RECONVERGENT B0, `(.L_x_0) ;  /* 0x000000b000007945 */ /* 0x000fec0003800200 */
[----:B------:R-:W3:Y:S01]  /*0140*/  FCHK P0, R0, R9 ;  /* 0x0000000900007302 */ /* 0x000ee20000000000 */
[----:B-1----:R-:W-:-:S04]  /*0150*/  FFMA R7, -R9, R2, 1 ;  /* 0x3f80000009077423 */ /* 0x002fc80000000102 */
[----:B------:R-:W-:Y:S01]  /*0160*/  FFMA R7, R2, R7, R2 ;  /* 0x0000000702077223 */ /* 0x000fe20000000002 */
[----:B0-----:R-:W-:-:S04]  /*0170*/  IMAD.WIDE R4, R3, 0x4, R4 ;  /* 0x0000000403047825 */ /* 0x001fc800078e0204 */
[----:B------:R-:W-:-:S04]  /*0180*/  FFMA R2, R0, R7, RZ ;  /* 0x0000000700027223 */ /* 0x000fc800000000ff */
[----:B------:R-:W-:-:S04]  /*0190*/  FFMA R8, -R9, R2, R0 ;  /* 0x0000000209087223 */ /* 0x000fc80000000100 */
[----:B------:R-:W-:Y:S01]  /*01a0*/  FFMA R2, R7, R8, R2 ;  /* 0x0000000807027223 */ /* 0x000fe20000000002 */
[----:B--23--:R-:W-:Y:S06]  /*01b0*/  @!P0 BRA `(.L_x_1) ;  /* 0x0000000000088947 */ /* 0x00cfec0003800000 */
[----:B------:R-:W-:-:S07]  /*01c0*/  MOV R8, 0x1e0 ;  /* 0x000001e000087802 */ /* 0x000fce0000000f00 */
[----:B------:R-:W-:Y:S05]  /*01d0*/  CALL.REL.NOINC `($__internal_1_$__cuda_sm3x_div_rn_noftz_f32_slowpath) ;  /* 0x0000001400947944 */ /* 0x000fea0003c00000 */
.L_x_1:
[----:B------:R-:W-:Y:S05]  /*01e0*/  BSYNC.RECONVERGENT B0 ;  /* 0x0000000000007941 */ /* 0x000fea0003800200 */
.L_x_0:
[----:B------:R-:W-:Y:S02]  /*01f0*/  HFMA2 R3, -RZ, RZ, 0.96630859375, -0.0022525787353515625 ;  /* 0x3bbb989dff037431 */ /* 0x000fe400000001ff */
[----:B------:R-:W-:Y:S01]  /*0200*/  FMUL R2, R2, -2.5 ;  /* 0xc020000002027820 */ /* 0x000fe20000400000 */
[----:B------:R-:W-:Y:S01]  /*0210*/  MOV R8, 0x437c0000 ;  /* 0x437c000000087802 */ /* 0x000fe20000000f00 */
[----:B------:R-:W0:Y:S02]  /*0220*/  LDCU UR4, c[0x0][0x388] ;  /* 0x00007100ff0477ac */ /* 0x000e240008000800 */
[----:B------:R-:W-:-:S04]  /*0230*/  FFMA.SAT R3, R2, R3, 0.5 ;  /* 0x3f00000002037423 */ /* 0x000fc80000002003 */
[----:B------:R-:W-:-:S04]  /*0240*/  FFMA.RM R3, R3, R8, 12582913 ;  /* 0x4b40000103037423 */ /* 0x000fc80000004008 */
[----:B------:R-:W-:Y:S01]  /*0250*/  FADD R7, R3, -12583039 ;  /* 0xcb40007f03077421 */ /* 0x000fe20000000000 */
[----:B0-----:R-:W-:-:S03]  /*0260*/  UISETP.GE.AND UP0, UPT, UR4, 0x1, UPT ;  /* 0x000000010400788c */ /* 0x001fc6000bf06270 */
[----:B------:R-:W-:-:S04]  /*0270*/  FFMA R7, R2, 1.4426950216293334961, -R7 ;  /* 0x3fb8aa3b02077823 */ /* 0x000fc80000000807 */
[----:B------:R-:W-:Y:S01]  /*0280*/  FFMA R7, R2, 1.925963033500011079e-08, R7 ;  /* 0x32a5706002077823 */ /* 0x000fe20000000007 */
[----:B------:R-:W-:-:S05]  /*0290*/  SHF.L.U32 R2, R3, 0x17, RZ ;  /* 0x0000001703027819 */ /* 0x000fca00000006ff */
[----:B------:R-:W0:Y:S02]  /*02a0*/  MUFU.EX2 R7, R7 ;  /* 0x0000000700077308 */ /* 0x000e240000000800 */
[----:B0-----:R-:W-:-:S04]  /*02b0*/  FMUL R2, R2, R7 ;  /* 0x0000000702027220 */ /* 0x001fc80000400000 */
[----:B------:R-:W-:-:S05]  /*02c0*/  FFMA R3, R2, 0.25, RZ ;  /* 0x3e80000002037823 */ /* 0x000fca00000000ff */
[----:B------:R0:W-:Y:S01]  /*02d0*/  STG.E desc[UR10][R4.64], R3 ;  /* 0x0000000304007986 */ /* 0x0001e2000c10190a */
[----:B------:R-:W-:Y:S05]  /*02e0*/  BRA.U !UP0, `(.L_x_2) ;  /* 0x0000001108e07547 */ /* 0x000fea000b800000 */
[----:B------:R-:W-:Y:S01]  /*02f0*/  UISETP.GE.U32.AND UP0, UPT, UR4, 0x4, UPT ;  /* 0x000000040400788c */ /* 0x000fe2000bf06070 */
[----:B------:R-:W-:Y:S01]  /*0300*/  I2FP.F32.S32 R8, R6 ;  /* 0x0000000600087245 */ /* 0x000fe20000201400 */
[----:B------:R-:W-:Y:S01]  /*0310*/  ULOP3.LUT UR8, UR4, 0x3, URZ, 0xc0, !UPT ;  /* 0x0000000304087892 */ /* 0x000fe2000f8ec0ff */
[----:B------:R-:W-:-:S06]  /*0320*/  MOV R9, RZ ;  /* 0x000000ff00097202 */ /* 0x000fcc0000000f00 */
[----:B------:R-:W-:Y:S05]  /*0330*/  BRA.U !UP0, `(.L_x_3) ;  /* 0x0000000908b47547 */ /* 0x000fea000b800000 */
[----:B------:R-:W1:Y:S01]  /*0340*/  LDCU.64 UR6, c[0x0][0x380] ;  /* 0x00007000ff0677ac */ /* 0x000e620008000a00 */
[----:B------:R-:W-:-:S06]  /*0350*/  ULOP3.LUT UR4, UR4, 0x7ffffffc, URZ, 0xc0, !UPT ;  /* 0x7ffffffc04047892 */ /* 0x000fcc000f8ec0ff */
[----:B------:R-:W-:Y:S01]  /*0360*/  MOV R9, UR4 ;  /* 0x0000000400097c02 */ /* 0x000fe20008000f00 */
[----:B-1----:R-:W-:-:S04]  /*0370*/  UIADD3 UR5, UP0, UPT, UR6, 0x38, URZ ;  /* 0x0000003806057890 */ /* 0x002fc8000ff1e0ff */
[----:B------:R-:W-:Y:S02]  /*0380*/  UIADD3.X UR6, UPT, UPT, URZ, UR7, URZ, UP0, !UPT ;  /* 0x00000007ff067290 */ /* 0x000fe400087fe4ff */
[----:B------:R-:W-:Y:S01]  /*0390*/  MOV R6, UR5 ;  /* 0x0000000500067c02 */ /* 0x000fe20008000f00 */
[----:B------:R-:W-:-:S03]  /*03a0*/  UIADD3 UR7, UPT, UPT, -UR4, URZ, URZ ;  /* 0x000000ff04077290 */ /* 0x000fc6000fffe1ff */
[----:B------:R-:W-:-:S09]  /*03b0*/  MOV R7, UR6 ;  /* 0x0000000600077c02 */ /* 0x000fd20008000f00 */
.L_x_24:
[----:B--2---:R-:W2:Y:S04]  /*03c0*/  LDG.E R13, desc[UR10][R6.64+-0x34] ;  /* 0xffffcc0a060d7981 */ /* 0x004ea8000c1e1900 */
[----:B---3--:R-:W3:Y:S01]  /*03d0*/  LDG.E R11, desc[UR10][R6.64+-0x38] ;  /* 0xffffc80a060b7981 */ /* 0x008ee2000c1e1900 */
[----:B------:R-:W-:Y:S01]  /*03e0*/  UIADD3 UR7, UPT, UPT, UR7, 0x4, URZ ;  /* 0x0000000407077890 */ /* 0x000fe2000fffe0ff */
[----:B------:R-:W-:Y:S03]  /*03f0*/  BSSY.RECONVERGENT B0, `(.L_x_4) ;  /* 0x0000012000007945 */ /* 0x000fe60003800200 */
[----:B------:R-:W-:Y:S01]  /*0400*/  UISETP.NE.AND UP0, UPT, UR7, URZ, UPT ;  /* 0x000000ff0700728c */ /* 0x000fe2000bf05270 */
[----:B--2---:R-:W-:Y:S01]  /*0410*/  FADD R13, R0, -R13 ;  /* 0x8000000d000d7221 */ /* 0x004fe20000000000 */
[----:B---3--:R-:W-:-:S03]  /*0420*/  FADD R11, R8, -R11 ;  /* 0x8000000b080b7221 */ /* 0x008fc60000000000 */
[----:B------:R-:W-:-:S04]  /*0430*/  FMUL R2, R13, R13 ;  /* 0x0000000d0d027220 */ /* 0x000fc80000400000 */
[----:B------:R-:W-:-:S04]  /*0440*/  FFMA R11, R11, R11, R2 ;  /* 0x0000000b0b0b7223 */ /* 0x000fc80000000002 */
[----:B-1----:R1:W2:Y:S01]  /*0450*/  MUFU.RSQ R10, R11 ;  /* 0x0000000b000a7308 */ /* 0x0022a20000001400 */
[----:B------:R-:W-:-:S04]  /*0460*/  IADD3 R2, PT, PT, R11, -0xd000000, RZ ;  /* 0xf30000000b027810 */ /* 0x000fc80007ffe0ff */
[----:B------:R-:W-:-:S13]  /*0470*/  ISETP.GT.U32.AND P0, PT, R2, 0x727fffff, PT ;  /* 0x727fffff0200780c */ /* 0x000fda0003f04070 */
[----:B-12---:R-:W-:Y:S05]  /*0480*/  @!P0 BRA `(.L_x_5) ;  /* 0x0000000000108947 */ /* 0x006fea0003800000 */
[----:B------:R-:W-:Y:S02]  /*0490*/  MOV R2, R11 ;  /* 0x0000000b00027202 */ /* 0x000fe40000000f00 */
[----:B------:R-:W-:-:S07]  /*04a0*/  MOV R15, 0x4c0 ;  /* 0x000004c0000f7802 */ /* 0x000fce0000000f00 */
[----:B0-----:R-:W-:Y:S05]  /*04b0*/  CALL.REL.NOINC `($__internal_0_$__cuda_sm20_sqrt_rn_f32_slowpath) ;  /* 0x0000001000807944 */ /* 0x001fea0003c00000 */
[----:B------:R-:W-:Y:S05]  /*04c0*/  BRA `(.L_x_6) ;  /* 0x0000000000107947 */ /* 0x000fea0003800000 */
.L_x_5:
[----:B------:R-:W-:Y:S01]  /*04d0*/  FMUL.FTZ R2, R11, R10 ;  /* 0x0000000a0b027220 */ /* 0x000fe20000410000 */
[----:B------:R-:W-:-:S03]  /*04e0*/  FMUL.FTZ R10, R10, 0.5 ;  /* 0x3f0000000a0a7820 */ /* 0x000fc60000410000 */
[----:B------:R-:W-:-:S04]  /*04f0*/  FFMA R11, -R2, R2, R11 ;  /* 0x00000002020b7223 */ /* 0x000fc8000000010b */
[----:B------:R-:W-:-:S07]  /*0500*/  FFMA R2, R11, R10, R2 ;  /* 0x0000000a0b027223 */ /* 0x000fce0000000002 */
.L_x_6:
[----:B------:R-:W-:Y:S05]  /*0510*/  BSYNC.RECONVERGENT B0 ;  /* 0x0000000000007941 */ /* 0x000fea0003800200 */
.L_x_4:
[----:B------:R-:W-:Y:S01]  /*0520*/  FSETP.GEU.AND P0, PT, R2, 4, PT ;  /* 0x408000000200780b */ /* 0x000fe20003f0e000 */
[----:B------:R-:W-:-:S12]  /*0530*/  BSSY.RECONVERGENT B0, `(.L_x_7) ;  /* 0x0000012000007945 */ /* 0x000fd80003800200 */
[----:B------:R-:W-:Y:S05]  /*0540*/  @P0 BRA `(.L_x_8) ;  /* 0x0000000000400947 */ /* 0x000fea0003800000 */
[----:B------:R-:W2:Y:S01]  /*0550*/  LDG.E R13, desc[UR10][R6.64+-0x28] ;  /* 0xffffd80a060d7981 */ /* 0x000ea2000c1e1900 */
[----:B------:R-:W-:Y:S02]  /*0560*/  HFMA2 R11, -RZ, RZ, 0.96630859375, -0.0022525787353515625 ;  /* 0x3bbb989dff0b7431 */ /* 0x000fe400000001ff */
[----:B------:R-:W-:Y:S01]  /*0570*/  FMUL R2, R2, R2 ;  /* 0x0000000202027220 */ /* 0x000fe20000400000 */
[----:B------:R-:W-:-:S03]  /*0580*/  MOV R15, 0x437c0000 ;  /* 0x437c0000000f7802 */ /* 0x000fc60000000f00 */
[----:B------:R-:W-:-:S04]  /*0590*/  FMUL R2, R2, -0.30000001192092895508 ;  /* 0xbe99999a02027820 */ /* 0x000fc80000400000 */
[----:B------:R-:W-:-:S04]  /*05a0*/  FFMA.SAT R10, R2, R11, 0.5 ;  /* 0x3f000000020a7423 */ /* 0x000fc8000000200b */
[----:B------:R-:W-:-:S04]  /*05b0*/  FFMA.RM R10, R10, R15, 12582913 ;  /* 0x4b4000010a0a7423 */ /* 0x000fc8000000400f */
[C---:B------:R-:W-:Y:S01]  /*05c0*/  FADD R11, R10.reuse, -12583039 ;  /* 0xcb40007f0a0b7421 */ /* 0x040fe20000000000 */
[----:B------:R-:W-:-:S03]  /*05d0*/  SHF.L.U32 R10, R10, 0x17, RZ ;  /* 0x000000170a0a7819 */ /* 0x000fc600000006ff */
[----:B------:R-:W-:-:S04]  /*05e0*/  FFMA R11, R2, 1.4426950216293334961, -R11 ;  /* 0x3fb8aa3b020b7823 */ /* 0x000fc8000000080b */
[----:B------:R-:W-:-:S06]  /*05f0*/  FFMA R11, R2, 1.925963033500011079e-08, R11 ;  /* 0x32a57060020b7823 */ /* 0x000fcc000000000b */
[----:B------:R-:W1:Y:S02]  /*0600*/  MUFU.EX2 R11, R11 ;  /* 0x0000000b000b7308 */ /* 0x000e640000000800 */
[----:B-1----:R-:W-:-:S04]  /*0610*/  FMUL R10, R10, R11 ;  /* 0x0000000b0a0a7220 */ /* 0x002fc80000400000 */
[----:B--2---:R-:W-:-:S04]  /*0620*/  FMUL R10, R10, R13 ;  /* 0x0000000d0a0a7220 */ /* 0x004fc80000400000 */
[----:B0-----:R-:W-:-:S05]  /*0630*/  FFMA R3, R10, 0.69999998807907104492, R3 ;  /* 0x3f3333330a037823 */ /* 0x001fca0000000003 */
[----:B------:R1:W-:Y:S02]  /*0640*/  STG.E desc[UR10][R4.64], R3 ;  /* 0x0000000304007986 */ /* 0x0003e4000c10190a */
.L_x_8:
[----:B------:R-:W-:Y:S05]  /*0650*/  BSYNC.RECONVERGENT B0 ;  /* 0x0000000000007941 */ /* 0x000fea0003800200 */
.L_x_7:
[----:B------:R-:W2:Y:S04]  /*0660*/  LDG.E R13, desc[UR10][R6.64+-0x18] ;  /* 0xffffe80a060d7981 */ /* 0x000ea8000c1e1900 */
[----:B------:R-:W3:Y:S01]  /*0670*/  LDG.E R11, desc[UR10][R6.64+-0x1c] ;  /* 0xffffe40a060b7981 */ /* 0x000ee2000c1e1900 */
[----:B------:R-:W-:Y:S01]  /*0680*/  BSSY.RECONVERGENT B0, `(.L_x_9) ;  /* 0x0000011000007945 */ /* 0x000fe20003800200 */
[----:B--2---:R-:W-:Y:S01]  /*0690*/  FADD R13, R0, -R13 ;  /* 0x8000000d000d7221 */ /* 0x004fe20000000000 */
[----:B---3--:R-:W-:-:S03]  /*06a0*/  FADD R11, R8, -R11 ;  /* 0x8000000b080b7221 */ /* 0x008fc60000000000 */
[----:B------:R-:W-:-:S04]  /*06b0*/  FMUL R2, R13, R13 ;  /* 0x0000000d0d027220 */ /* 0x000fc80000400000 */
[----:B------:R-:W-:-:S04]  /*06c0*/  FFMA R11, R11, R11, R2 ;  /* 0x0000000b0b0b7223 */ /* 0x000fc80000000002 */
[----:B------:R2:W3:Y:S01]  /*06d0*/  MUFU.RSQ R10, R11 ;  /* 0x0000000b000a7308 */ /* 0x0004e20000001400 */
[----:B------:R-:W-:-:S04]  /*06e0*/  IADD3 R2, PT, PT, R11, -0xd000000, RZ ;  /* 0xf30000000b027810 */ /* 0x000fc80007ffe0ff */
[----:B------:R-:W-:-:S13]  /*06f0*/  ISETP.GT.U32.AND P0, PT, R2, 0x727fffff, PT ;  /* 0x727fffff0200780c */ /* 0x000fda0003f04070 */
[----:B--23--:R-:W-:Y:S05]  /*0700*/  @!P0 BRA `(.L_x_10) ;  /* 0x0000000000108947 */ /* 0x00cfea0003800000 */
[----:B------:R-:W-:Y:S02]  /*0710*/  MOV R2, R11 ;  /* 0x0000000b00027202 */ /* 0x000fe40000000f00 */
[----:B------:R-:W-:-:S07]  /*0720*/  MOV R15, 0x740 ;  /* 0x00000740000f7802 */ /* 0x000fce0000000f00 */
[----:B01----:R-:W-:Y:S05]  /*0730*/  CALL.REL.NOINC `($__internal_0_$__cuda_sm20_sqrt_rn_f32_slowpath) ;  /* 0x0000000c00e07944 */ /* 0x003fea0003c00000 */
[----:B------:R-:W-:Y:S05]  /*0740*/  BRA `(.L_x_11) ;  /* 0x0000000000107947 */ /* 0x000fea0003800000 */
.L_x_10:
[----:B------:R-:W-:Y:S01]  /*0750*/  FMUL.FTZ R2, R11, R10 ;  /* 0x0000000a0b027220 */ /* 0x000fe20000410000 */
[----:B------:R-:W-:-:S03]  /*0760*/  FMUL.FTZ R10, R10, 0.5 ;  /* 0x3f0000000a0a7820 */ /* 0x000fc60000410000 */
[----:B------:R-:W-:-:S04]  /*0770*/  FFMA R11, -R2, R2, R11 ;  /* 0x00000002020b7223 */ /* 0x000fc8000000010b */
[----:B------:R-:W-:-:S07]  /*0780*/  FFMA R2, R11, R10, R2 ;  /* 0x0000000a0b027223 */ /* 0x000fce0000000002 */
.L_x_11:
[----:B------:R-:W-:Y:S05]  /*0790*/  BSYNC.RECONVERGENT B0 ;  /* 0x0000000000007941 */ /* 0x000fea0003800200 */
.L_x_9:
        /* <DEDUP_REMOVED lines=14> */
[----:B------:R-:W3:Y:S02]  /*0880*/  MUFU.EX2 R11, R11 ;  /* 0x0000000b000b7308 */ /* 0x000ee40000000800 */
[----:B---3--:R-:W-:-:S04]  /*0890*/  FMUL R10, R10, R11 ;  /* 0x0000000b0a0a7220 */ /* 0x008fc80000400000 */
[----:B--2---:R-:W-:-:S04]  /*08a0*/  FMUL R10, R10, R13 ;  /* 0x0000000d0a0a7220 */ /* 0x004fc80000400000 */
[----:B01----:R-:W-:-:S05]  /*08b0*/  FFMA R3, R10, 0.69999998807907104492, R3 ;  /* 0x3f3333330a037823 */ /* 0x003fca0000000003 */
[----:B------:R2:W-:Y:S02]  /*08c0*/  STG.E desc[UR10][R4.64], R3 ;  /* 0x0000000304007986 */ /* 0x0005e4000c10190a */
.L_x_13:
[----:B------:R-:W-:Y:S05]  /*08d0*/  BSYNC.RECONVERGENT B0 ;  /* 0x0000000000007941 */ /* 0x000fea0003800200 */
.L_x_12:
[----:B------:R-:W3:Y:S04]  /*08e0*/  LDG.E R13, desc[UR10][R6.64+0x4] ;  /* 0x0000040a060d7981 */ /* 0x000ee8000c1e1900 */
[----:B------:R-:W4:Y:S01]  /*08f0*/  LDG.E R11, desc[UR10][R6.64] ;  /* 0x0000000a060b7981 */ /* 0x000f22000c1e1900 */
[----:B------:R-:W-:Y:S01]  /*0900*/  BSSY.RECONVERGENT B0, `(.L_x_14) ;  /* 0x0000011000007945 */ /* 0x000fe20003800200 */
[----:B---3--:R-:W-:Y:S01]  /*0910*/  FADD R13, R0, -R13 ;  /* 0x8000000d000d7221 */ /* 0x008fe20000000000 */
[----:B----4-:R-:W-:-:S03]  /*0920*/  FADD R11, R8, -R11 ;  /* 0x8000000b080b7221 */ /* 0x010fc60000000000 */
[----:B------:R-:W-:-:S04]  /*0930*/  FMUL R2, R13, R13 ;  /* 0x0000000d0d027220 */ /* 0x000fc80000400000 */
[----:B------:R-:W-:-:S04]  /*0940*/  FFMA R11, R11, R11, R2 ;  /* 0x0000000b0b0b7223 */ /* 0x000fc80000000002 */
[----:B------:R3:W4:Y:S01]  /*0950*/  MUFU.RSQ R10, R11 ;  /* 0x0000000b000a7308 */ /* 0x0007220000001400 */
[----:B------:R-:W-:-:S04]  /*0960*/  IADD3 R2, PT, PT, R11, -0xd000000, RZ ;  /* 0xf30000000b027810 */ /* 0x000fc80007ffe0ff */
[----:B------:R-:W-:-:S13]  /*0970*/  ISETP.GT.U32.AND P0, PT, R2, 0x727fffff, PT ;  /* 0x727fffff0200780c */ /* 0x000fda0003f04070 */
[----:B---34-:R-:W-:Y:S05]  /*0980*/  @!P0 BRA `(.L_x_15) ;  /* 0x0000000000108947 */ /* 0x018fea0003800000 */
[----:B------:R-:W-:Y:S02]  /*0990*/  MOV R2, R11 ;  /* 0x0000000b00027202 */ /* 0x000fe40000000f00 */
[----:B------:R-:W-:-:S07]  /*09a0*/  MOV R15, 0x9c0 ;  /* 0x000009c0000f7802 */ /* 0x000fce0000000f00 */
[----:B012---:R-:W-:Y:S05]  /*09b0*/  CALL.REL.NOINC `($__internal_0_$__cuda_sm20_sqrt_rn_f32_slowpath) ;  /* 0x0000000c00407944 */ /* 0x007fea0003c00000 */
[----:B------:R-:W-:Y:S05]  /*09c0*/  BRA `(.L_x_16) ;  /* 0x0000000000107947 */ /* 0x000fea0003800000 */
.L_x_15:
[----:B------:R-:W-:Y:S01]  /*09d0*/  FMUL.FTZ R2, R11, R10 ;  /* 0x0000000a0b027220 */ /* 0x000fe20000410000 */
[----:B------:R-:W-:-:S03]  /*09e0*/  FMUL.FTZ R10, R10, 0.5 ;  /* 0x3f0000000a0a7820 */ /* 0x000fc60000410000 */
[----:B------:R-:W-:-:S04]  /*09f0*/  FFMA R11, -R2, R2, R11 ;  /* 0x00000002020b7223 */ /* 0x000fc8000000010b */
[----:B------:R-:W-:-:S07]  /*0a00*/  FFMA R2, R11, R10, R2 ;  /* 0x0000000a0b027223 */ /* 0x000fce0000000002 */
.L_x_16:
[----:B------:R-:W-:Y:S05]  /*0a10*/  BSYNC.RECONVERGENT B0 ;  /* 0x0000000000007941 */ /* 0x000fea0003800200 */
.L_x_14:
[----:B------:R-:W-:Y:S01]  /*0a20*/  FSETP.GEU.AND P0, PT, R2, 4, PT ;  /* 0x408000000200780b */ /* 0x000fe20003f0e000 */
[----:B------:R-:W-:-:S12]  /*0a30*/  BSSY.RECONVERGENT B0, `(.L_x_17) ;  /* 0x0000012000007945 */ /* 0x000fd80003800200 */
[----:B------:R-:W-:Y:S05]  /*0a40*/  @P0 BRA `(.L_x_18) ;  /* 0x0000000000400947 */ /* 0x000fea0003800000 */
[----:B------:R-:W3:Y:S01]  /*0a50*/  LDG.E R13, desc[UR10][R6.64+0x10] ;  /* 0x0000100a060d7981 */ /* 0x000ee2000c1e1900 */
        /* <DEDUP_REMOVED lines=10> */
[----:B------:R-:W4:Y:S02]  /*0b00*/  MUFU.EX2 R11, R11 ;  /* 0x0000000b000b7308 */ /* 0x000f240000000800 */
[----:B----4-:R-:W-:-:S04]  /*0b10*/  FMUL R10, R10, R11 ;  /* 0x0000000b0a0a7220 */ /* 0x010fc80000400000 */
[----:B---3--:R-:W-:-:S04]  /*0b20*/  FMUL R10, R10, R13 ;  /* 0x0000000d0a0a7220 */ /* 0x008fc80000400000 */
[----:B012---:R-:W-:-:S05]  /*0b30*/  FFMA R3, R10, 0.69999998807907104492, R3 ;  /* 0x3f3333330a037823 */ /* 0x007fca0000000003 */
[----:B------:R3:W-:Y:S02]  /*0b40*/  STG.E desc[UR10][R4.64], R3 ;  /* 0x0000000304007986 */ /* 0x0007e4000c10190a */
.L_x_18:
[----:B------:R-:W-:Y:S05]  /*0b50*/  BSYNC.RECONVERGENT B0 ;  /* 0x0000000000007941 */ /* 0x000fea0003800200 */
.L_x_17:
[----:B------:R-:W4:Y:S04]  /*0b60*/  LDG.E R13, desc[UR10][R6.64+0x20] ;  /* 0x0000200a060d7981 */ /* 0x000f28000c1e1900 */
[----:B------:R-:W5:Y:S01]  /*0b70*/  LDG.E R11, desc[UR10][R6.64+0x1c] ;  /* 0x00001c0a060b7981 */ /* 0x000f62000c1e1900 */
[----:B------:R-:W-:Y:S01]  /*0b80*/  BSSY.RECONVERGENT B0, `(.L_x_19) ;  /* 0x0000011000007945 */ /* 0x000fe20003800200 */
[----:B----4-:R-:W-:Y:S01]  /*0b90*/  FADD R13, R0, -R13 ;  /* 0x8000000d000d7221 */ /* 0x010fe20000000000 */
[----:B-----5:R-:W-:-:S03]  /*0ba0*/  FADD R11, R8, -R11 ;  /* 0x8000000b080b7221 */ /* 0x020fc60000000000 */
[----:B------:R-:W-:-:S04]  /*0bb0*/  FMUL R2, R13, R13 ;  /* 0x0000000d0d027220 */ /* 0x000fc80000400000 */
[----:B------:R-:W-:-:S04]  /*0bc0*/  FFMA R11, R11, R11, R2 ;  /* 0x0000000b0b0b7223 */ /* 0x000fc80000000002 */
[----:B------:R4:W0:Y:S01]  /*0bd0*/  MUFU.RSQ R10, R11 ;  /* 0x0000000b000a7308 */ /* 0x0008220000001400 */
[----:B------:R-:W-:-:S04]  /*0be0*/  IADD3 R2, PT, PT, R11, -0xd000000, RZ ;  /* 0xf30000000b027810 */ /* 0x000fc80007ffe0ff */
[----:B------:R-:W-:-:S13]  /*0bf0*/  ISETP.GT.U32.AND P0, PT, R2, 0x727fffff, PT ;  /* 0x727fffff0200780c */ /* 0x000fda0003f04070 */
[----:B0---4-:R-:W-:Y:S05]  /*0c00*/  @!P0 BRA `(.L_x_20) ;  /* 0x0000000000108947 */ /* 0x011fea0003800000 */
[----:B------:R-:W-:Y:S02]  /*0c10*/  MOV R2, R11 ;  /* 0x0000000b00027202 */ /* 0x000fe40000000f00 */
[----:B------:R-:W-:-:S07]  /*0c20*/  MOV R15, 0xc40 ;  /* 0x00000c40000f7802 */ /* 0x000fce0000000f00 */
[----:B-123--:R-:W-:Y:S05]  /*0c30*/  CALL.REL.NOINC `($__internal_0_$__cuda_sm20_sqrt_rn_f32_slowpath) ;  /* 0x0000000800a07944 */ /* 0x00efea0003c00000 */
[----:B------:R-:W-:Y:S05]  /*0c40*/  BRA `(.L_x_21) ;  /* 0x0000000000107947 */ /* 0x000fea0003800000 */
.L_x_20:
[----:B------:R-:W-:Y:S01]  /*0c50*/  FMUL.FTZ R2, R11, R10 ;  /* 0x0000000a0b027220 */ /* 0x000fe20000410000 */
[----:B------:R-:W-:-:S03]  /*0c60*/  FMUL.FTZ R10, R10, 0.5 ;  /* 0x3f0000000a0a7820 */ /* 0x000fc60000410000 */
[----:B------:R-:W-:-:S04]  /*0c70*/  FFMA R11, -R2, R2, R11 ;  /* 0x00000002020b7223 */ /* 0x000fc8000000010b */
[----:B------:R-:W-:-:S07]  /*0c80*/  FFMA R2, R11, R10, R2 ;  /* 0x0000000a0b027223 */ /* 0x000fce0000000002 */
.L_x_21:
[----:B------:R-:W-:Y:S05]  /*0c90*/  BSYNC.RECONVERGENT B0 ;  /* 0x0000000000007941 */ /* 0x000fea0003800200 */
.L_x_19:
[----:B------:R-:W-:Y:S01]  /*0ca0*/  FSETP.GEU.AND P0, PT, R2, 4, PT ;  /* 0x408000000200780b */ /* 0x000fe20003f0e000 */
[----:B------:R-:W-:-:S12]  /*0cb0*/  BSSY.RECONVERGENT B0, `(.L_x_22) ;  /* 0x0000012000007945 */ /* 0x000fd80003800200 */
[----:B------:R-:W-:Y:S05]  /*0cc0*/  @P0 BRA `(.L_x_23) ;  /* 0x0000000000400947 */ /* 0x000fea0003800000 */
[----:B------:R-:W4:Y:S01]  /*0cd0*/  LDG.E R13, desc[UR10][R6.64+0x2c] ;  /* 0x00002c0a060d7981 */ /* 0x000f22000c1e1900 */
        /* <DEDUP_REMOVED lines=10> */
[----:B------:R-:W0:Y:S02]  /*0d80*/  MUFU.EX2 R11, R11 ;  /* 0x0000000b000b7308 */ /* 0x000e240000000800 */
[----:B0-----:R-:W-:-:S04]  /*0d90*/  FMUL R10, R10, R11 ;  /* 0x0000000b0a0a7220 */ /* 0x001fc80000400000 */
[----:B----4-:R-:W-:-:S04]  /*0da0*/  FMUL R10, R10, R13 ;  /* 0x0000000d0a0a7220 */ /* 0x010fc80000400000 */
[----:B-123--:R-:W-:-:S05]  /*0db0*/  FFMA R3, R10, 0.69999998807907104492, R3 ;  /* 0x3f3333330a037823 */ /* 0x00efca0000000003 */
[----:B------:R0:W-:Y:S02]  /*0dc0*/  STG.E desc[UR10][R4.64], R3 ;  /* 0x0000000304007986 */ /* 0x0001e4000c10190a */
.L_x_23:
[----:B------:R-:W-:Y:S05]  /*0dd0*/  BSYNC.RECONVERGENT B0 ;  /* 0x0000000000007941 */ /* 0x000fea0003800200 */
.L_x_22:
[----:B------:R-:W-:-:S04]  /*0de0*/  IADD3 R6, P0, PT, R6, 0x70, RZ ;  /* 0x0000007006067810 */ /* 0x000fc80007f1e0ff */
[----:B------:R-:W-:Y:S01]  /*0df0*/  IADD3.X R7, PT, PT, RZ, R7, RZ, P0, !PT ;  /* 0x00000007ff077210 */ /* 0x000fe200007fe4ff */
[----:B------:R-:W-:Y:S08]  /*0e00*/  BRA.U UP0, `(.L_x_24) ;  /* 0xfffffff5006c7547 */ /* 0x000ff0000b83ffff */
.L_x_3:
[----:B------:R-:W-:-:S09]  /*0e10*/  UISETP.NE.AND UP0, UPT, UR8, URZ, UPT ;  /* 0x000000ff0800728c */ /* 0x000fd2000bf05270 */
[----:B------:R-:W-:Y:S05]  /*0e20*/  BRA.U !UP0, `(.L_x_2) ;  /* 0x0000000908107547 */ /* 0x000fea000b800000 */
[----:B------:R-:W-:-:S09]  /*0e30*/  UISETP.NE.AND UP0, UPT, UR8, 0x1, UPT ;  /* 0x000000010800788c */ /* 0x000fd2000bf05270 */
[----:B------:R-:W-:Y:S05]  /*0e40*/  BRA.U !UP0, `(.L_x_25) ;  /* 0x00000005084c7547 */ /* 0x000fea000b800000 */
[----:B------:R-:W4:Y:S02]  /*0e50*/  LDC.64 R6, c[0x0][0x380] ;  /* 0x0000e000ff067b82 */ /* 0x000f240000000a00 */
[----:B----4-:R-:W-:-:S05]  /*0e60*/  IMAD.WIDE.U32 R6, R9, 0x1c, R6 ;  /* 0x0000001c09067825 */ /* 0x010fca00078e0006 */
        /* <DEDUP_REMOVED lines=15> */
.L_x_27:
[----:B------:R-:W-:Y:S01]  /*0f60*/  FMUL.FTZ R2, R11, R10 ;  /* 0x0000000a0b027220 */ /* 0x000fe20000410000 */
[----:B------:R-:W-:-:S03]  /*0f70*/  FMUL.FTZ R10, R10, 0.5 ;  /* 0x3f0000000a0a7820 */ /* 0x000fc60000410000 */
[----:B------:R-:W-:-:S04]  /*0f80*/  FFMA R11, -R2, R2, R11 ;  /* 0x00000002020b7223 */ /* 0x000fc8000000010b */
[----:B------:R-:W-:-:S07]  /*0f90*/  FFMA R2, R11, R10, R2 ;  /* 0x0000000a0b027223 */ /* 0x000fce0000000002 */
.L_x_28:
[----:B------:R-:W-:Y:S05]  /*0fa0*/  BSYNC.RECONVERGENT B0 ;  /* 0x0000000000007941 */ /* 0x000fea0003800200 */
.L_x_26:
        /* <DEDUP_REMOVED lines=19> */
.L_x_30:
[----:B------:R-:W-:Y:S05]  /*10e0*/  BSYNC.RECONVERGENT B0 ;  /* 0x0000000000007941 */ /* 0x000fea0003800200 */
.L_x_29:
        /* <DEDUP_REMOVED lines=15> */
.L_x_32:
[----:B------:R-:W-:Y:S01]  /*11e0*/  FMUL.FTZ R2, R11, R10 ;  /* 0x0000000a0b027220 */ /* 0x000fe20000410000 */
[----:B------:R-:W-:-:S03]  /*11f0*/  FMUL.FTZ R10, R10, 0.5 ;  /* 0x3f0000000a0a7820 */ /* 0x000fc60000410000 */
[----:B------:R-:W-:-:S04]  /*1200*/  FFMA R11, -R2, R2, R11 ;  /* 0x00000002020b7223 */ /* 0x000fc8000000010b */
[----:B------:R-:W-:-:S07]  /*1210*/  FFMA R2, R11, R10, R2 ;  /* 0x0000000a0b027223 */ /* 0x000fce0000000002 */
.L_x_33:
[----:B------:R-:W-:Y:S05]  /*1220*/  BSYNC.RECONVERGENT B0 ;  /* 0x0000000000007941 */ /* 0x000fea0003800200 */
.L_x_31:
        /* <DEDUP_REMOVED lines=19> */
.L_x_35:
[----:B------:R-:W-:Y:S05]  /*1360*/  BSYNC.RECONVERGENT B0 ;  /* 0x0000000000007941 */ /* 0x000fea0003800200 */
.L_x_34:
[----:B------:R-:W-:-:S07]  /*1370*/  IADD3 R9, PT, PT, R9, 0x2, RZ ;  /* 0x0000000209097810 */ /* 0x000fce0007ffe0ff */
.L_x_25:
[----:B------:R-:W4:Y:S02]  /*1380*/  LDCU UR4, c[0x0][0x388] ;  /* 0x00007100ff0477ac */ /* 0x000f240008000800 */
[----:B----4-:R-:W-:-:S04]  /*1390*/  ULOP3.LUT UR4, UR4, 0x1, URZ, 0xc0, !UPT ;  /* 0x0000000104047892 */ /* 0x010fc8000f8ec0ff */
[----:B------:R-:W-:-:S09]  /*13a0*/  UISETP.NE.U32.AND UP0, UPT, UR4, 0x1, UPT ;  /* 0x000000010400788c */ /* 0x000fd2000bf05070 */
[----:B------:R-:W-:Y:S05]  /*13b0*/  BRA.U UP0, `(.L_x_2) ;  /* 0x0000000100ac7547 */ /* 0x000fea000b800000 */
        /* <DEDUP_REMOVED lines=16> */
[----:B------:R-:W-:Y:S01]  /*14c0*/  MOV R0, R2 ;  /* 0x0000000200007202 */ /* 0x000fe20000000f00 */
[----:B------:R-:W-:Y:S06]  /*14d0*/  BRA `(.L_x_38) ;  /* 0x0000000000107947 */ /* 0x000fec0003800000 */
.L_x_37:
[----:B------:R-:W-:Y:S01]  /*14e0*/  FMUL.FTZ R0, R9, R2 ;  /* 0x0000000209007220 */ /* 0x000fe20000410000 */
[----:B------:R-:W-:-:S03]  /*14f0*/  FMUL.FTZ R2, R2, 0.5 ;  /* 0x3f00000002027820 */ /* 0x000fc60000410000 */
[----:B------:R-:W-:-:S04]  /*1500*/  FFMA R9, -R0, R0, R9 ;  /* 0x0000000000097223 */ /* 0x000fc80000000109 */
[----:B------:R-:W-:-:S07]  /*1510*/  FFMA R0, R9, R2, R0 ;  /* 0x0000000209007223 */ /* 0x000fce0000000000 */
.L_x_38:
[----:B------:R-:W-:Y:S05]  /*1520*/  BSYNC.RECONVERGENT B0 ;  /* 0x0000000000007941 */ /* 0x000fea0003800200 */
.L_x_36:
        /* <DEDUP_REMOVED lines=19> */
.L_x_39:
[----:B------:R-:W-:Y:S05]  /*1660*/  BSYNC.RECONVERGENT B0 ;  /* 0x0000000000007941 */ /* 0x000fea0003800200 */
.L_x_2:
[----:B------:R-:W-:-:S13]  /*1670*/  FSETP.GT.AND P0, PT, R3, 1, PT ;  /* 0x3f8000000300780b */ /* 0x000fda0003f04000 */
[----:B------:R-:W-:Y:S05]  /*1680*/  @!P0 EXIT ;  /* 0x000000000000894d */ /* 0x000fea0003800000 */
[----:B0123--:R-:W-:-:S05]  /*1690*/  HFMA2 R3, -RZ, RZ, 1.875, 0 ;  /* 0x3f800000ff037431 */ /* 0x00ffca00000001ff */
[----:B------:R-:W-:Y:S01]  /*16a0*/  STG.E desc[UR10][R4.64], R3 ;  /* 0x0000000304007986 */ /* 0x000fe2000c10190a */
[----:B------:R-:W-:Y:S05]  /*16b0*/  EXIT ;  /* 0x000000000000794d */ /* 0x000fea0003800000 */
        .weak           $__internal_0_$__cuda_sm20_sqrt_rn_f32_slowpath
        .type           $__internal_0_$__cuda_sm20_sqrt_rn_f32_slowpath,@function
        .size           $__internal_0_$__cuda_sm20_sqrt_rn_f32_slowpath,($__internal_1_$__cuda_sm3x_div_rn_noftz_f32_slowpath - $__internal_0_$__cuda_sm20_sqrt_rn_f32_slowpath)
$__internal_0_$__cuda_sm20_sqrt_rn_f32_slowpath:
[----:B------:R-:W-:-:S13]  /*16c0*/  LOP3.LUT P0, RZ, R2, 0x7fffffff, RZ, 0xc0, !PT ;  /* 0x7fffffff02ff7812 */ /* 0x000fda000780c0ff */
[----:B------:R-:W-:Y:S01]  /*16d0*/  @!P0 MOV R10, R2 ;  /* 0x00000002000a8202 */ /* 0x000fe20000000f00 */
[----:B------:R-:W-:Y:S06]  /*16e0*/  @!P0 BRA `(.L_x_40) ;  /* 0x0000000000408947 */ /* 0x000fec0003800000 */
[----:B------:R-:W-:-:S13]  /*16f0*/  FSETP.GEU.FTZ.AND P0, PT, R2, RZ, PT ;  /* 0x000000ff0200720b */ /* 0x000fda0003f1e000 */
[----:B------:R-:W-:Y:S01]  /*1700*/  @!P0 MOV R10, 0x7fffffff ;  /* 0x7fffffff000a8802 */ /* 0x000fe20000000f00 */
[----:B------:R-:W-:Y:S06]  /*1710*/  @!P0 BRA `(.L_x_40) ;  /* 0x0000000000348947 */ /* 0x000fec0003800000 */
[----:B------:R-:W-:-:S13]  /*1720*/  FSETP.GTU.FTZ.AND P0, PT, |R2|, +INF , PT ;  /* 0x7f8000000200780b */ /* 0x000fda0003f1c200 */
[----:B------:R-:W-:Y:S01]  /*1730*/  @P0 FADD.FTZ R10, R2, 1 ;  /* 0x3f800000020a0421 */ /* 0x000fe20000010000 */
[----:B------:R-:W-:Y:S06]  /*1740*/  @P0 BRA `(.L_x_40) ;  /* 0x0000000000280947 */ /* 0x000fec0003800000 */
[----:B------:R-:W-:-:S13]  /*1750*/  FSETP.NEU.FTZ.AND P0, PT, |R2|, +INF , PT ;  /* 0x7f8000000200780b */ /* 0x000fda0003f1d200 */
[----:B------:R-:W-:-:S04]  /*1760*/  @P0 FFMA R11, R2, 1.84467440737095516160e+19, RZ ;  /* 0x5f800000020b0823 */ /* 0x000fc800000000ff */
[----:B------:R-:W0:Y:S02]  /*1770*/  @P0 MUFU.RSQ R10, R11 ;  /* 0x0000000b000a0308 */ /* 0x000e240000001400 */
[----:B0-----:R-:W-:Y:S01]  /*1780*/  @P0 FMUL.FTZ R12, R11, R10 ;  /* 0x0000000a0b0c0220 */ /* 0x001fe20000410000 */
[----:B------:R-:W-:Y:S01]  /*1790*/  @P0 FMUL.FTZ R14, R10, 0.5 ;  /* 0x3f0000000a0e0820 */ /* 0x000fe20000410000 */
[----:B------:R-:W-:Y:S02]  /*17a0*/  @!P0 MOV R10, R2 ;  /* 0x00000002000a8202 */ /* 0x000fe40000000f00 */
[----:B------:R-:W-:-:S04]  /*17b0*/  @P0 FADD.FTZ R13, -R12, -RZ ;  /* 0x800000ff0c0d0221 */ /* 0x000fc80000010100 */
[----:B------:R-:W-:-:S04]  /*17c0*/  @P0 FFMA R13, R12, R13, R11 ;  /* 0x0000000d0c0d0223 */ /* 0x000fc8000000000b */
[----:B------:R-:W-:-:S04]  /*17d0*/  @P0 FFMA R13, R13, R14, R12 ;  /* 0x0000000e0d0d0223 */ /* 0x000fc8000000000c */
[----:B------:R-:W-:-:S07]  /*17e0*/  @P0 FMUL.FTZ R10, R13, 2.3283064365386962891e-10 ;  /* 0x2f8000000d0a0820 */ /* 0x000fce0000410000 */
.L_x_40:
[----:B------:R-:W-:Y:S01]  /*17f0*/  HFMA2 R11, -RZ, RZ, 0, 0 ;  /* 0x00000000ff0b7431 */ /* 0x000fe200000001ff */
[----:B------:R-:W-:Y:S02]  /*1800*/  MOV R2, R10 ;  /* 0x0000000a00027202 */ /* 0x000fe40000000f00 */
[----:B------:R-:W-:-:S04]  /*1810*/  MOV R10, R15 ;  /* 0x0000000f000a7202 */ /* 0x000fc80000000f00 */
[----:B------:R-:W-:Y:S05]  /*1820*/  RET.REL.NODEC R10 `(_Z11renderFieldP8ParticleiPfii) ;  /* 0xffffffe40af47950 */ /* 0x000fea0003c3ffff */
        .weak           $__internal_1_$__cuda_sm3x_div_rn_noftz_f32_slowpath
        .type           $__internal_1_$__cuda_sm3x_div_rn_noftz_f32_slowpath,@function
        .size           $__internal_1_$__cuda_sm3x_div_rn_noftz_f32_slowpath,(.L_x_79 - $__internal_1_$__cuda_sm3x_div_rn_noftz_f32_slowpath)
$__internal_1_$__cuda_sm3x_div_rn_noftz_f32_slowpath:
[----:B------:R-:W-:Y:S01]  /*1830*/  SHF.R.U32.HI R3, RZ, 0x17, R9 ;  /* 0x00000017ff037819 */ /* 0x000fe20000011609 */
[----:B------:R-:W-:Y:S01]  /*1840*/  BSSY.RECONVERGENT B1, `(.L_x_41) ;  /* 0x0000064000017945 */ /* 0x000fe20003800200 */
[----:B------:R-:W-:Y:S02]  /*1850*/  SHF.R.U32.HI R2, RZ, 0x17, R0 ;  /* 0x00000017ff027819 */ /* 0x000fe40000011600 */
[----:B------:R-:W-:Y:S02]  /*1860*/  LOP3.LUT R10, R3, 0xff, RZ, 0xc0, !PT ;  /* 0x000000ff030a7812 */ /* 0x000fe400078ec0ff */
[----:B------:R-:W-:Y:S02]  /*1870*/  LOP3.LUT R2, R2, 0xff, RZ, 0xc0, !PT ;  /* 0x000000ff02027812 */ /* 0x000fe400078ec0ff */
[----:B------:R-:W-:Y:S02]  /*1880*/  IADD3 R13, PT, PT, R10, -0x1, RZ ;  /* 0xffffffff0a0d7810 */ /* 0x000fe40007ffe0ff */
[----:B------:R-:W-:-:S02]  /*1890*/  IADD3 R12, PT, PT, R2, -0x1, RZ ;  /* 0xffffffff020c7810 */ /* 0x000fc40007ffe0ff */
[----:B------:R-:W-:Y:S02]  /*18a0*/  ISETP.GT.U32.AND P0, PT, R13, 0xfd, PT ;  /* 0x000000fd0d00780c */ /* 0x000fe40003f04070 */
[----:B------:R-:W-:Y:S02]  /*18b0*/  MOV R11, R0 ;  /* 0x00000000000b7202 */ /* 0x000fe40000000f00 */
[----:B------:R-:W-:-:S13]  /*18c0*/  ISETP.GT.U32.OR P0, PT, R12, 0xfd, P0 ;  /* 0x000000fd0c00780c */ /* 0x000fda0000704470 */
[----:B------:R-:W-:Y:S01]  /*18d0*/  @!P0 MOV R7, RZ ;  /* 0x000000ff00078202 */ /* 0x000fe20000000f00 */
[----:B------:R-:W-:Y:S06]  /*18e0*/  @!P0 BRA `(.L_x_42) ;  /* 0x0000000000608947 */ /* 0x000fec0003800000 */
[----:B------:R-:W-:Y:S02]  /*18f0*/  FSETP.GTU.FTZ.AND P0, PT, |R0|, +INF , PT ;  /* 0x7f8000000000780b */ /* 0x000fe40003f1c200 */
[----:B------:R-:W-:Y:S02]  /*1900*/  FSETP.GTU.FTZ.AND P1, PT, |R9|, +INF , PT ;  /* 0x7f8000000900780b */ /* 0x000fe40003f3c200 */
[----:B------:R-:W-:Y:S02]  /*1910*/  MOV R3, R9 ;  /* 0x0000000900037202 */ /* 0x000fe40000000f00 */
[----:B------:R-:W-:-:S13]  /*1920*/  PLOP3.LUT P0, PT, P0, P1, PT, 0xf8, 0x8f ;  /* 0x00000000008f781c */ /* 0x000fda0000703f70 */
[----:B------:R-:W-:Y:S05]  /*1930*/  @P0 BRA `(.L_x_43) ;  /* 0x00000004004c0947 */ /* 0x000fea0003800000 */
[----:B------:R-:W-:-:S13]  /*1940*/  LOP3.LUT P0, RZ, R9, 0x7fffffff, R11, 0xc8, !PT ;  /* 0x7fffffff09ff7812 */ /* 0x000fda000780c80b */
[----:B------:R-:W-:Y:S05]  /*1950*/  @!P0 BRA `(.L_x_44) ;  /* 0x00000004003c8947 */ /* 0x000fea0003800000 */
[C---:B------:R-:W-:Y:S02]  /*1960*/  FSETP.NEU.FTZ.AND P2, PT, |R0|.reuse, +INF , PT ;  /* 0x7f8000000000780b */ /* 0x040fe40003f5d200 */
[----:B------:R-:W-:Y:S02]  /*1970*/  FSETP.NEU.FTZ.AND P1, PT, |R3|, +INF , PT ;  /* 0x7f8000000300780b */ /* 0x000fe40003f3d200 */
[----:B------:R-:W-:-:S11]  /*1980*/  FSETP.NEU.FTZ.AND P0, PT, |R0|, +INF , PT ;  /* 0x7f8000000000780b */ /* 0x000fd60003f1d200 */
[----:B------:R-:W-:Y:S05]  /*1990*/  @!P1 BRA !P2, `(.L_x_44) ;  /* 0x00000004002c9947 */ /* 0x000fea0005000000 */
[----:B------:R-:W-:-:S04]  /*19a0*/  LOP3.LUT P2, RZ, R11, 0x7fffffff, RZ, 0xc0, !PT ;  /* 0x7fffffff0bff7812 */ /* 0x000fc8000784c0ff */
[----:B------:R-:W-:-:S13]  /*19b0*/  PLOP3.LUT P1, PT, P1, P2, PT, 0x2f, 0xf2 ;  /* 0x0000000000f2781c */ /* 0x000fda0000f24577 */
[----:B------:R-:W-:Y:S05]  /*19c0*/  @P1 BRA `(.L_x_45) ;  /* 0x0000000400181947 */ /* 0x000fea0003800000 */
[----:B------:R-:W-:-:S04]  /*19d0*/  LOP3.LUT P1, RZ, R9, 0x7fffffff, RZ, 0xc0, !PT ;  /* 0x7fffffff09ff7812 */ /* 0x000fc8000782c0ff */
[----:B------:R-:W-:-:S13]  /*19e0*/  PLOP3.LUT P0, PT, P0, P1, PT, 0x2f, 0xf2 ;  /* 0x0000000000f2781c */ /* 0x000fda0000702577 */
[----:B------:R-:W-:Y:S05]  /*19f0*/  @P0 BRA `(.L_x_46) ;  /* 0x0000000400000947 */ /* 0x000fea0003800000 */
[----:B------:R-:W-:Y:S02]  /*1a00*/  ISETP.GE.AND P0, PT, R12, RZ, PT ;  /* 0x000000ff0c00720c */ /* 0x000fe40003f06270 */
[----:B------:R-:W-:-:S11]  /*1a10*/  ISETP.GE.AND P1, PT, R13, RZ, PT ;  /* 0x000000ff0d00720c */ /* 0x000fd60003f26270 */
[----:B------:R-:W-:Y:S01]  /*1a20*/  @P0 MOV R7, RZ ;  /* 0x000000ff00070202 */ /* 0x000fe20000000f00 */
[----:B------:R-:W-:Y:S01]  /*1a30*/  @!P0 FFMA R11, R0, 1.84467440737095516160e+19, RZ ;  /* 0x5f800000000b8823 */ /* 0x000fe200000000ff */
[----:B------:R-:W-:Y:S01]  /*1a40*/  @!P0 MOV R7, 0xffffffc0 ;  /* 0xffffffc000078802 */ /* 0x000fe20000000f00 */
[----:B------:R-:W-:-:S03]  /*1a50*/  @!P1 FFMA R9, R3, 1.84467440737095516160e+19, RZ ;  /* 0x5f80000003099823 */ /* 0x000fc600000000ff */
[----:B------:R-:W-:-:S07]  /*1a60*/  @!P1 IADD3 R7, PT, PT, R7, 0x40, RZ ;  /* 0x0000004007079810 */ /* 0x000fce0007ffe0ff */
.L_x_42:
[----:B------:R-:W-:Y:S01]  /*1a70*/  LEA R12, R10, 0xc0800000, 0x17 ;  /* 0xc08000000a0c7811 */ /* 0x000fe200078eb8ff */
[----:B------:R-:W-:Y:S01]  /*1a80*/  BSSY.RECONVERGENT B2, `(.L_x_47) ;  /* 0x0000036000027945 */ /* 0x000fe20003800200 */
[----:B------:R-:W-:Y:S02]  /*1a90*/  IADD3 R3, PT, PT, R2, -0x7f, RZ ;  /* 0xffffff8102037810 */ /* 0x000fe40007ffe0ff */
[----:B------:R-:W-:Y:S02]  /*1aa0*/  IADD3 R12, PT, PT, -R12, R9, RZ ;  /* 0x000000090c0c7210 */ /* 0x000fe40007ffe1ff */
[C---:B------:R-:W-:Y:S01]  /*1ab0*/  IADD3 R10, PT, PT, R3.reuse, 0x7f, -R10 ;  /* 0x0000007f030a7810 */ /* 0x040fe20007ffe80a */
[----:B------:R-:W-:Y:S01]  /*1ac0*/  IMAD R2, R3, -0x800000, R11 ;  /* 0xff80000003027824 */ /* 0x000fe200078e020b */
[----:B------:R-:W0:Y:S01]  /*1ad0*/  MUFU.RCP R9, R12 ;  /* 0x0000000c00097308 */ /* 0x000e220000001000 */
[----:B------:R-:W-:Y:S01]  /*1ae0*/  FADD.FTZ R13, -R12, -RZ ;  /* 0x800000ff0c0d7221 */ /* 0x000fe20000010100 */
[----:B------:R-:W-:-:S03]  /*1af0*/  IADD3 R10, PT, PT, R10, R7, RZ ;  /* 0x000000070a0a7210 */ /* 0x000fc60007ffe0ff */
[----:B0-----:R-:W-:-:S04]  /*1b00*/  FFMA R14, R9, R13, 1 ;  /* 0x3f800000090e7423 */ /* 0x001fc8000000000d */
[----:B------:R-:W-:-:S04]  /*1b10*/  FFMA R16, R9, R14, R9 ;  /* 0x0000000e09107223 */ /* 0x000fc80000000009 */
[----:B------:R-:W-:-:S04]  /*1b20*/  FFMA R9, R2, R16, RZ ;  /* 0x0000001002097223 */ /* 0x000fc800000000ff */
[----:B------:R-:W-:-:S04]  /*1b30*/  FFMA R14, R13, R9, R2 ;  /* 0x000000090d0e7223 */ /* 0x000fc80000000002 */
[----:B------:R-:W-:-:S04]  /*1b40*/  FFMA R9, R16, R14, R9 ;  /* 0x0000000e10097223 */ /* 0x000fc80000000009 */
[----:B------:R-:W-:-:S04]  /*1b50*/  FFMA R14, R13, R9, R2 ;  /* 0x000000090d0e7223 */ /* 0x000fc80000000002 */
[----:B------:R-:W-:-:S05]  /*1b60*/  FFMA R2, R16, R14, R9 ;  /* 0x0000000e10027223 */ /* 0x000fca0000000009 */
[----:B------:R-:W-:-:S04]  /*1b70*/  SHF.R.U32.HI R3, RZ, 0x17, R2 ;  /* 0x00000017ff037819 */ /* 0x000fc80000011602 */
[----:B------:R-:W-:-:S04]  /*1b80*/  LOP3.LUT R3, R3, 0xff, RZ, 0xc0, !PT ;  /* 0x000000ff03037812 */ /* 0x000fc800078ec0ff */
[----:B------:R-:W-:-:S04]  /*1b90*/  IADD3 R11, PT, PT, R3, R10, RZ ;  /* 0x0000000a030b7210 */ /* 0x000fc80007ffe0ff */
[----:B------:R-:W-:-:S04]  /*1ba0*/  IADD3 R3, PT, PT, R11, -0x1, RZ ;  /* 0xffffffff0b037810 */ /* 0x000fc80007ffe0ff */
[----:B------:R-:W-:-:S13]  /*1bb0*/  ISETP.GE.U32.AND P0, PT, R3, 0xfe, PT ;  /* 0x000000fe0300780c */ /* 0x000fda0003f06070 */
[----:B------:R-:W-:Y:S05]  /*1bc0*/  @!P0 BRA `(.L_x_48) ;  /* 0x0000000000808947 */ /* 0x000fea0003800000 */
[----:B------:R-:W-:-:S13]  /*1bd0*/  ISETP.GT.AND P0, PT, R11, 0xfe, PT ;  /* 0x000000fe0b00780c */ /* 0x000fda0003f04270 */
[----:B------:R-:W-:Y:S05]  /*1be0*/  @P0 BRA `(.L_x_49) ;  /* 0x00000000006c0947 */ /* 0x000fea0003800000 */
[----:B------:R-:W-:-:S13]  /*1bf0*/  ISETP.GE.AND P0, PT, R11, 0x1, PT ;  /* 0x000000010b00780c */ /* 0x000fda0003f06270 */
[----:B------:R-:W-:Y:S05]  /*1c00*/  @P0 BRA `(.L_x_50) ;  /* 0x0000000000740947 */ /* 0x000fea0003800000 */
[----:B------:R-:W-:Y:S02]  /*1c10*/  ISETP.GE.AND P0, PT, R11, -0x18, PT ;  /* 0xffffffe80b00780c */ /* 0x000fe40003f06270 */
[----:B------:R-:W-:-:S11]  /*1c20*/  LOP3.LUT R2, R2, 0x80000000, RZ, 0xc0, !PT ;  /* 0x8000000002027812 */ /* 0x000fd600078ec0ff */
[----:B------:R-:W-:Y:S05]  /*1c30*/  @!P0 BRA `(.L_x_50) ;  /* 0x0000000000688947 */ /* 0x000fea0003800000 */
[CCC-:B------:R-:W-:Y:S01]  /*1c40*/  FFMA.RZ R3, R16.reuse, R14.reuse, R9.reuse ;  /* 0x0000000e10037223 */ /* 0x1c0fe2000000c009 */
[C---:B------:R-:W-:Y:S01]  /*1c50*/  IADD3 R12, PT, PT, R11.reuse, 0x20, RZ ;  /* 0x000000200b0c7810 */ /* 0x040fe20007ffe0ff */
[CCC-:B------:R-:W-:Y:S01]  /*1c60*/  FFMA.RM R10, R16.reuse, R14.reuse, R9.reuse ;  /* 0x0000000e100a7223 */ /* 0x1c0fe20000004009 */
[----:B------:R-:W-:Y:S02]  /*1c70*/  ISETP.NE.AND P2, PT, R11, RZ, PT ;  /* 0x000000ff0b00720c */ /* 0x000fe40003f45270 */
[----:B------:R-:W-:Y:S01]  /*1c80*/  LOP3.LUT R7, R3, 0x7fffff, RZ, 0xc0, !PT ;  /* 0x007fffff03077812 */ /* 0x000fe200078ec0ff */
[----:B------:R-:W-:Y:S01]  /*1c90*/  FFMA.RP R3, R16, R14, R9 ;  /* 0x0000000e10037223 */ /* 0x000fe20000008009 */
[----:B------:R-:W-:Y:S02]  /*1ca0*/  ISETP.NE.AND P1, PT, R11, RZ, PT ;  /* 0x000000ff0b00720c */ /* 0x000fe40003f25270 */
[----:B------:R-:W-:Y:S02]  /*1cb0*/  LOP3.LUT R7, R7, 0x800000, RZ, 0xfc, !PT ;  /* 0x0080000007077812 */ /* 0x000fe400078efcff */
[----:B------:R-:W-:-:S02]  /*1cc0*/  IADD3 R9, PT, PT, -R11, RZ, RZ ;  /* 0x000000ff0b097210 */ /* 0x000fc40007ffe1ff */
[----:B------:R-:W-:Y:S02]  /*1cd0*/  SHF.L.U32 R12, R7, R12, RZ ;  /* 0x0000000c070c7219 */ /* 0x000fe400000006ff */
[----:B------:R-:W-:Y:S02]  /*1ce0*/  FSETP.NEU.FTZ.AND P0, PT, R3, R10, PT ;  /* 0x0000000a0300720b */ /* 0x000fe40003f1d000 */
[----:B------:R-:W-:Y:S02]  /*1cf0*/  SEL R10, R9, RZ, P2 ;  /* 0x000000ff090a7207 */ /* 0x000fe40001000000 */
[----:B------:R-:W-:Y:S02]  /*1d00*/  ISETP.NE.AND P1, PT, R12, RZ, P1 ;  /* 0x000000ff0c00720c */ /* 0x000fe40000f25270 */
[----:B------:R-:W-:Y:S02]  /*1d10*/  SHF.R.U32.HI R10, RZ, R10, R7 ;  /* 0x0000000aff0a7219 */ /* 0x000fe40000011607 */
[----:B------:R-:W-:-:S02]  /*1d20*/  PLOP3.LUT P0, PT, P0, P1, PT, 0xf8, 0x8f ;  /* 0x00000000008f781c */ /* 0x000fc40000703f70 */
[----:B------:R-:W-:Y:S02]  /*1d30*/  SHF.R.U32.HI R12, RZ, 0x1, R10 ;  /* 0x00000001ff0c7819 */ /* 0x000fe4000001160a */
[----:B------:R-:W-:-:S04]  /*1d40*/  SEL R3, RZ, 0x1, !P0 ;  /* 0x00000001ff037807 */ /* 0x000fc80004000000 */
[----:B------:R-:W-:-:S04]  /*1d50*/  LOP3.LUT R3, R3, 0x1, R12, 0xf8, !PT ;  /* 0x0000000103037812 */ /* 0x000fc800078ef80c */
[----:B------:R-:W-:-:S04]  /*1d60*/  LOP3.LUT R3, R3, R10, RZ, 0xc0, !PT ;  /* 0x0000000a03037212 */ /* 0x000fc800078ec0ff */
[----:B------:R-:W-:-:S04]  /*1d70*/  IADD3 R3, PT, PT, R12, R3, RZ ;  /* 0x000000030c037210 */ /* 0x000fc80007ffe0ff */
[----:B------:R-:W-:Y:S01]  /*1d80*/  LOP3.LUT R2, R3, R2, RZ, 0xfc, !PT ;  /* 0x0000000203027212 */ /* 0x000fe200078efcff */
[----:B------:R-:W-:Y:S06]  /*1d90*/  BRA `(.L_x_50) ;  /* 0x0000000000107947 */ /* 0x000fec0003800000 */
.L_x_49:
[----:B------:R-:W-:-:S04]  /*1da0*/  LOP3.LUT R2, R2, 0x80000000, RZ, 0xc0, !PT ;  /* 0x8000000002027812 */ /* 0x000fc800078ec0ff */
[----:B------:R-:W-:Y:S01]  /*1db0*/  LOP3.LUT R2, R2, 0x7f800000, RZ, 0xfc, !PT ;  /* 0x7f80000002027812 */ /* 0x000fe200078efcff */
[----:B------:R-:W-:Y:S06]  /*1dc0*/  BRA `(.L_x_50) ;  /* 0x0000000000047947 */ /* 0x000fec0003800000 */
.L_x_48:
[----:B------:R-:W-:-:S07]  /*1dd0*/  LEA R2, R10, R2, 0x17 ;  /* 0x000000020a027211 */ /* 0x000fce00078eb8ff */
.L_x_50:
[----:B------:R-:W-:Y:S05]  /*1de0*/  BSYNC.RECONVERGENT B2 ;  /* 0x0000000000027941 */ /* 0x000fea0003800200 */
.L_x_47:
[----:B------:R-:W-:Y:S05]  /*1df0*/  BRA `(.L_x_51) ;  /* 0x0000000000207947 */ /* 0x000fea0003800000 */
.L_x_46:
[----:B------:R-:W-:-:S04]  /*1e00*/  LOP3.LUT R2, R9, 0x80000000, R11, 0x48, !PT ;  /* 0x8000000009027812 */ /* 0x000fc800078e480b */
[----:B------:R-:W-:Y:S01]  /*1e10*/  LOP3.LUT R2, R2, 0x7f800000, RZ, 0xfc, !PT ;  /* 0x7f80000002027812 */ /* 0x000fe200078efcff */
[----:B------:R-:W-:Y:S06]  /*1e20*/  BRA `(.L_x_51) ;  /* 0x0000000000147947 */ /* 0x000fec0003800000 */
.L_x_45:
[----:B------:R-:W-:Y:S01]  /*1e30*/  LOP3.LUT R2, R9, 0x80000000, R11, 0x48, !PT ;  /* 0x8000000009027812 */ /* 0x000fe200078e480b */
[----:B------:R-:W-:Y:S06]  /*1e40*/  BRA `(.L_x_51) ;  /* 0x00000000000c7947 */ /* 0x000fec0003800000 */
.L_x_44:
[----:B------:R-:W0:Y:S01]  /*1e50*/  MUFU.RSQ R2, -QNAN ;  /* 0xffc0000000027908 */ /* 0x000e220000001400 */
[----:B------:R-:W-:Y:S05]  /*1e60*/  BRA `(.L_x_51) ;  /* 0x0000000000047947 */ /* 0x000fea0003800000 */
.L_x_43:
[----:B------:R-:W-:-:S07]  /*1e70*/  FADD.FTZ R2, R0, R3 ;  /* 0x0000000300027221 */ /* 0x000fce0000010000 */
.L_x_51:
[----:B------:R-:W-:Y:S05]  /*1e80*/  BSYNC.RECONVERGENT B1 ;  /* 0x0000000000017941 */ /* 0x000fea0003800200 */
.L_x_41:
[----:B------:R-:W-:-:S04]  /*1e90*/  HFMA2 R9, -RZ, RZ, 0, 0 ;  /* 0x00000000ff097431 */ /* 0x000fc800000001ff */
[----:B0-----:R-:W-:Y:S05]  /*1ea0*/  RET.REL.NODEC R8 `(_Z11renderFieldP8ParticleiPfii) ;  /* 0xffffffe008547950 */ /* 0x001fea0003c3ffff */
.L_x_52:
[----:B------:R-:W-:-:S00]  /*1eb0*/  BRA `(.L_x_52) ;  /* 0xfffffffc00fc7947 */ /* 0x000fc0000383ffff */
[----:B------:R-:W-:-:S00]  /*1ec0*/  NOP ;  /* 0x0000000000007918 */ /* 0x000fc00000000000 */
        /* <DEDUP_REMOVED lines=11> */
.L_x_79:


//--------------------- .text._Z15updateParticlesP8Particleiiii --------------------------
	.section	.text._Z15updateParticlesP8Particleiiii,"ax",@progbits
	.align	128
        .global         _Z15updateParticlesP8Particleiiii
        .type           _Z15updateParticlesP8Particleiiii,@function
        .size           _Z15updateParticlesP8Particleiiii,(.L_x_80 - _Z15updateParticlesP8Particleiiii)
        .other          _Z15updateParticlesP8Particleiiii,@"STO_CUDA_ENTRY STV_DEFAULT"
_Z15updateParticlesP8Particleiiii:
.text._Z15updateParticlesP8Particleiiii:
[----:B------:R-:W-:Y:S01]  /*0000*/  LDC R1, c[0x0][0x37c] ;  /* 0x0000df00ff017b82 */ /* 0x000fe20000000800 */
[----:B------:R-:W0:Y:S07]  /*0010*/  S2R R3, SR_TID.X ;  /* 0x0000000000037919 */ /* 0x000e2e0000002100 */
[----:B------:R-:W0:Y:S01]  /*0020*/  S2UR UR4, SR_CTAID.X ;  /* 0x00000000000479c3 */ /* 0x000e220000002500 */
[----:B------:R-:W1:Y:S07]  /*0030*/  LDCU UR5, c[0x0][0x388] ;  /* 0x00007100ff0577ac */ /* 0x000e6e0008000800 */
[----:B------:R-:W0:Y:S02]  /*0040*/  LDC R6, c[0x0][0x360] ;  /* 0x0000d800ff067b82 */ /* 0x000e240000000800 */
[----:B0-----:R-:W-:-:S05]  /*0050*/  IMAD R6, R6, UR4, R3 ;  /* 0x0000000406067c24 */ /* 0x001fca000f8e0203 */
[----:B-1----:R-:W-:-:S13]  /*0060*/  ISETP.GE.AND P0, PT, R6, UR5, PT ;  /* 0x0000000506007c0c */ /* 0x002fda000bf06270 */
[----:B------:R-:W-:Y:S05]  /*0070*/  @P0 EXIT ;  /* 0x000000000000094d */ /* 0x000fea0003800000 */
[----:B------:R-:W0:Y:S01]  /*0080*/  LDC.64 R4, c[0x0][0x380] ;  /* 0x0000e000ff047b82 */ /* 0x000e220000000a00 */
[----:B------:R-:W1:Y:S01]  /*0090*/  LDCU.64 UR6, c[0x0][0x358] ;  /* 0x00006b00ff0677ac */ /* 0x000e620008000a00 */
[----:B------:R-:W2:Y:S01]  /*00a0*/  LDCU UR4, c[0x0][0x390] ;  /* 0x00007200ff0477ac */ /* 0x000ea20008000800 */
[----:B0-----:R-:W-:-:S05]  /*00b0*/  IMAD.WIDE R4, R6, 0x1c, R4 ;  /* 0x0000001c06047825 */ /* 0x001fca00078e0204 */
[----:B-1----:R-:W3:Y:S01]  /*00c0*/  LDG.E R0, desc[UR6][R4.64+0x4] ;  /* 0x0000040604007981 */ /* 0x002ee2000c1e1900 */
[----:B--2---:R-:W-:Y:S01]  /*00d0*/  I2FP.F32.S32 R3, UR4 ;  /* 0x0000000400037c45 */ /* 0x004fe20008201400 */
[----:B------:R-:W-:Y:S03]  /*00e0*/  BSSY.RECONVERGENT B0, `(.L_x_53) ;  /* 0x000000c000007945 */ /* 0x000fe60003800200 */
[----:B------:R-:W0:Y:S02]  /*00f0*/  MUFU.RCP R2, R3 ;  /* 0x0000000300027308 */ /* 0x000e240000001000 */
[----:B0-----:R-:W-:-:S04]  /*0100*/  FFMA R7, -R3, R2, 1 ;  /* 0x3f80000003077423 */ /* 0x001fc80000000102 */
[----:B------:R-:W-:Y:S02]  /*0110*/  FFMA R7, R2, R7, R2 ;  /* 0x0000000702077223 */ /* 0x000fe40000000002 */
[----:B---3--:R-:W0:Y:S02]  /*0120*/  FCHK P0, R0, R3 ;  /* 0x0000000300007302 */ /* 0x008e240000000000 */
[----:B------:R-:W-:-:S04]  /*0130*/  FFMA R2, R0, R7, RZ ;  /* 0x0000000700027223 */ /* 0x000fc800000000ff */
[----:B------:R-:W-:-:S04]  /*0140*/  FFMA R8, -R3, R2, R0 ;  /* 0x0000000203087223 */ /* 0x000fc80000000100 */
[----:B------:R-:W-:Y:S01]  /*0150*/  FFMA R8, R7, R8, R2 ;  /* 0x0000000807087223 */ /* 0x000fe20000000002 */
[----:B0-----:R-:W-:Y:S06]  /*0160*/  @!P0 BRA `(.L_x_54) ;  /* 0x00000000000c8947 */ /* 0x001fec0003800000 */
[----:B------:R-:W-:-:S07]  /*0170*/  MOV R8, 0x190 ;  /* 0x0000019000087802 */ /* 0x000fce0000000f00 */
[----:B------:R-:W-:Y:S05]  /*0180*/  CALL.REL.NOINC `($__internal_2_$__cuda_sm3x_div_rn_noftz_f32_slowpath) ;  /* 0x0000000c00707944 */ /* 0x000fea0003c00000 */
[----:B------:R-:W-:-:S07]  /*0190*/  IMAD.MOV.U32 R8, RZ, RZ, R2 ;  /* 0x000000ffff087224 */ /* 0x000fce00078e0002 */
.L_x_54:
[----:B------:R-:W-:Y:S05]  /*01a0*/  BSYNC.RECONVERGENT B0 ;  /* 0x0000000000007941 */ /* 0x000fea0003800200 */
.L_x_53:
[----:B------:R-:W-:Y:S01]  /*01b0*/  FSETP.GEU.AND P0, PT, R8, 0.15000000596046447754, PT ;  /* 0x3e19999a0800780b */ /* 0x000fe20003f0e000 */
[----:B------:R-:W-:-:S12]  /*01c0*/  BSSY.RECONVERGENT B0, `(.L_x_55) ;  /* 0x000000a000007945 */ /* 0x000fd80003800200 */
[----:B------:R-:W-:Y:S05]  /*01d0*/  @!P0 BRA `(.L_x_56) ;  /* 0x0000000000088947 */ /* 0x000fea0003800000 */
[----:B------:R0:W5:Y:S01]  /*01e0*/  LDG.E R3, desc[UR6][R4.64+0x10] ;  /* 0x0000100604037981 */ /* 0x000162000c1e1900 */
[----:B------:R-:W-:Y:S05]  /*01f0*/  BRA `(.L_x_57) ;  /* 0x0000000000187947 */ /* 0x000fea0003800000 */
.L_x_56:
[----:B------:R-:W2:Y:S01]  /*0200*/  LDG.E R3, desc[UR6][R4.64+0x10] ;  /* 0x0000100604037981 */ /* 0x000ea2000c1e1900 */
[----:B------:R-:W-:-:S04]  /*0210*/  FADD R2, -R8, 0.15000000596046447754 ;  /* 0x3e19999a08027421 */ /* 0x000fc80000000100 */
[----:B------:R-:W-:-:S04]  /*0220*/  FMUL R2, R2, 0.039999999105930328369 ;  /* 0x3d23d70a02027820 */ /* 0x000fc80000400000 */
[----:B--2---:R-:W-:-:S05]  /*0230*/  FFMA R3, R2, 6, R3 ;  /* 0x40c0000002037823 */ /* 0x004fca0000000003 */
[----:B------:R-:W-:-:S13]  /*0240*/  FSETP.GT.AND P0, PT, R3, 1, PT ;  /* 0x3f8000000300780b */ /* 0x000fda0003f04000 */
[----:B------:R-:W-:-:S07]  /*0250*/  @P0 IMAD.MOV.U32 R3, RZ, RZ, 0x3f800000 ;  /* 0x3f800000ff030424 */ /* 0x000fce00078e00ff */
.L_x_57:
[----:B------:R-:W-:Y:S05]  /*0260*/  BSYNC.RECONVERGENT B0 ;  /* 0x0000000000007941 */ /* 0x000fea0003800200 */
.L_x_55:
[----:B------:R-:W2:Y:S01]  /*0270*/  LDG.E R2, desc[UR6][R4.64] ;  /* 0x0000000604027981 */ /* 0x000ea2000c1e1900 */
[----:B------:R-:W1:Y:S03]  /*0280*/  LDC R7, c[0x0][0x394] ;  /* 0x0000e500ff077b82 */ /* 0x000e660000000800 */
[----:B------:R-:W3:Y:S01]  /*0290*/  LDG.E R14, desc[UR6][R4.64+0xc] ;  /* 0x00000c06040e7981 */ /* 0x000ee2000c1e1900 */
[----:B------:R-:W-:Y:S01]  /*02a0*/  FSETP.GT.AND P0, PT, R8, 0.85000002384185791016, PT ;  /* 0x3f59999a0800780b */ /* 0x000fe20003f04000 */
[----:B------:R-:W-:Y:S01]  /*02b0*/  IMAD.MOV.U32 R12, RZ, RZ, 0x3f7eb852 ;  /* 0x3f7eb852ff0c7424 */ /* 0x000fe200078e00ff */
[----:B------:R-:W-:Y:S01]  /*02c0*/  BSSY.RECONVERGENT B0, `(.L_x_58) ;  /* 0x0000074000007945 */ /* 0x000fe20003800200 */
[----:B------:R-:W-:-:S03]  /*02d0*/  IMAD.MOV.U32 R16, RZ, RZ, 0x3f000000 ;  /* 0x3f000000ff107424 */ /* 0x000fc600078e00ff */
[----:B------:R-:W-:-:S05]  /*02e0*/  FSEL R12, R12, 0.99800002574920654297, P0 ;  /* 0x3f7f7cee0c0c7808 */ /* 0x000fca0000000000 */
[----:B-----5:R-:W-:-:S04]  /*02f0*/  FMUL R3, R12, R3 ;  /* 0x000000030c037220 */ /* 0x020fc80000400000 */
[----:B------:R-:W-:Y:S01]  /*0300*/  FFMA R13, R3, -R16, 1.2000000476837158203 ;  /* 0x3f99999a030d7423 */ /* 0x000fe20000000810 */
[----:B------:R4:W-:Y:S01]  /*0310*/  STG.E desc[UR6][R4.64+0x10], R3 ;  /* 0x0000100304007986 */ /* 0x0009e2000c101906 */
[----:B------:R-:W-:Y:S01]  /*0320*/  IMAD.MOV.U32 R16, RZ, RZ, 0x3dcccccd ;  /* 0x3dcccccdff107424 */ /* 0x000fe200078e00ff */
[----:B-1----:R-:W-:Y:S02]  /*0330*/  I2FP.F32.S32 R10, R7 ;  /* 0x00000007000a7245 */ /* 0x002fe40000201400 */
[----:B------:R4:W-:Y:S01]  /*0340*/  STG.E desc[UR6][R4.64+0x14], R13 ;  /* 0x0000140d04007986 */ /* 0x0009e2000c101906 */
[----:B--2---:R-:W-:-:S04]  /*0350*/  FMUL R9, R2, 0.10000000149011611938 ;  /* 0x3dcccccd02097820 */ /* 0x004fc80000400000 */
[----:B------:R-:W-:Y:S01]  /*0360*/  FFMA R8, R10, 0.0099999997764825820923, R9 ;  /* 0x3c23d70a0a087823 */ /* 0x000fe20000000009 */
[----:B------:R-:W-:-:S03]  /*0370*/  FADD R9, -R13, 0.80000001192092895508 ;  /* 0x3f4ccccd0d097421 */ /* 0x000fc60000000100 */
[C---:B------:R-:W-:Y:S01]  /*0380*/  FMUL R10, R8.reuse, 0.63661974668502807617 ;  /* 0x3f22f983080a7820 */ /* 0x040fe20000400000 */
[----:B------:R-:W-:Y:S01]  /*0390*/  FSETP.GE.AND P0, PT, |R8|, 105615, PT ;  /* 0x47ce47800800780b */ /* 0x000fe20003f06200 */
[----:B------:R-:W-:-:S04]  /*03a0*/  FFMA R9, R9, R16, -0.0049999998882412910461 ;  /* 0xbba3d70a09097423 */ /* 0x000fc80000000010 */
[----:B------:R-:W1:Y:S01]  /*03b0*/  F2I.NTZ R10, R10 ;  /* 0x0000000a000a7305 */ /* 0x000e620000203100 */
[----:B---3--:R-:W-:Y:S01]  /*03c0*/  FADD R9, R9, R14 ;  /* 0x0000000e09097221 */ /* 0x008fe20000000000 */
[----:B-1----:R-:W-:-:S05]  /*03d0*/  I2FP.F32.S32 R11, R10 ;  /* 0x0000000a000b7245 */ /* 0x002fca0000201400 */
[----:B------:R-:W-:-:S04]  /*03e0*/  FFMA R12, R11, -1.5707962512969970703, R8 ;  /* 0xbfc90fda0b0c7823 */ /* 0x000fc80000000008 */
[----:B------:R-:W-:-:S04]  /*03f0*/  FFMA R12, R11, -7.5497894158615963534e-08, R12 ;  /* 0xb3a221680b0c7823 */ /* 0x000fc8000000000c */
[----:B------:R-:W-:Y:S01]  /*0400*/  FFMA R11, R11, -5.3903029534742383927e-15, R12 ;  /* 0xa7c234c50b0b7823 */ /* 0x000fe2000000000c */
[----:B----4-:R-:W-:Y:S06]  /*0410*/  @!P0 BRA `(.L_x_59) ;  /* 0x0000000400788947 */ /* 0x010fec0003800000 */
[----:B------:R-:W-:-:S13]  /*0420*/  FSETP.NEU.AND P0, PT, |R8|, +INF , PT ;  /* 0x7f8000000800780b */ /* 0x000fda0003f0d200 */
[----:B------:R-:W-:Y:S01]  /*0430*/  @!P0 FMUL R11, RZ, R8 ;  /* 0x00000008ff0b8220 */ /* 0x000fe20000400000 */
[----:B------:R-:W-:Y:S01]  /*0440*/  @!P0 IMAD.MOV.U32 R10, RZ, RZ, RZ ;  /* 0x000000ffff0a8224 */ /* 0x000fe200078e00ff */
[----:B------:R-:W-:Y:S06]  /*0450*/  @!P0 BRA `(.L_x_59) ;  /* 0x0000000400688947 */ /* 0x000fec0003800000 */
[----:B------:R-:W-:Y:S01]  /*0460*/  SHF.L.U32 R10, R8, 0x8, RZ ;  /* 0x00000008080a7819 */ /* 0x000fe200000006ff */
[----:B------:R-:W-:Y:S01]  /*0470*/  IMAD.MOV.U32 R15, RZ, RZ, RZ ;  /* 0x000000ffff0f7224 */ /* 0x000fe200078e00ff */
[----:B------:R-:W1:Y:S01]  /*0480*/  LDCU.64 UR8, c[0x4][URZ] ;  /* 0x01000000ff0877ac */ /* 0x000e620008000a00 */
[----:B------:R-:W-:Y:S01]  /*0490*/  IMAD.MOV.U32 R22, RZ, RZ, RZ ;  /* 0x000000ffff167224 */ /* 0x000fe200078e00ff */
[----:B------:R-:W-:Y:S01]  /*04a0*/  LOP3.LUT R16, R10, 0x80000000, RZ, 0xfc, !PT ;  /* 0x800000000a107812 */ /* 0x000fe200078efcff */
[----:B------:R-:W-:Y:S01]  /*04b0*/  UMOV UR5, URZ ;  /* 0x000000ff00057c82 */ /* 0x000fe20008000000 */
[----:B------:R-:W-:-:S05]  /*04c0*/  UMOV UR4, URZ ;  /* 0x000000ff00047c82 */ /* 0x000fca0008000000 */
.L_x_60:
[----:B-1----:R-:W-:Y:S02]  /*04d0*/  IMAD.U32 R11, RZ, RZ, UR9 ;  /* 0x00000009ff0b7e24 */ /* 0x002fe4000f8e00ff */
[----:B------:R-:W-:-:S05]  /*04e0*/  IMAD.U32 R10, RZ, RZ, UR8 ;  /* 0x00000008ff0a7e24 */ /* 0x000fca000f8e00ff */
[----:B------:R-:W2:Y:S01]  /*04f0*/  LDG.E.CONSTANT R11, desc[UR6][R10.64] ;  /* 0x000000060a0b7981 */ /* 0x000ea2000c1e9900 */
[----:B------:R-:W-:Y:S01]  /*0500*/  UIADD3 UR4, UPT, UPT, UR4, 0x1, URZ ;  /* 0x0000000104047890 */ /* 0x000fe2000fffe0ff */
[C---:B------:R-:W-:Y:S01]  /*0510*/  ISETP.EQ.AND P0, PT, R22.reuse, RZ, PT ;  /* 0x000000ff1600720c */ /* 0x040fe20003f02270 */
[----:B------:R-:W-:Y:S01]  /*0520*/  UIADD3 UR8, UP1, UPT, UR8, 0x4, URZ ;  /* 0x0000000408087890 */ /* 0x000fe2000ff3e0ff */
[C---:B------:R-:W-:Y:S01]  /*0530*/  ISETP.EQ.AND P1, PT, R22.reuse, 0x4, PT ;  /* 0x000000041600780c */ /* 0x040fe20003f22270 */
[----:B------:R-:W-:Y:S01]  /*0540*/  UISETP.NE.AND UP0, UPT, UR4, 0x6, UPT ;  /* 0x000000060400788c */ /* 0x000fe2000bf05270 */
[C---:B------:R-:W-:Y:S01]  /*0550*/  ISETP.EQ.AND P2, PT, R22.reuse, 0x8, PT ;  /* 0x000000081600780c */ /* 0x040fe20003f42270 */
[----:B------:R-:W-:Y:S01]  /*0560*/  UIADD3.X UR9, UPT, UPT, URZ, UR9, URZ, UP1, !UPT ;  /* 0x00000009ff097290 */ /* 0x000fe20008ffe4ff */
[C---:B------:R-:W-:Y:S02]  /*0570*/  ISETP.EQ.AND P3, PT, R22.reuse, 0xc, PT ;  /* 0x0000000c1600780c */ /* 0x040fe40003f62270 */
[----:B------:R-:W-:-:S02]  /*0580*/  ISETP.EQ.AND P4, PT, R22, 0x10, PT ;  /* 0x000000101600780c */ /* 0x000fc40003f82270 */
[C---:B------:R-:W-:Y:S01]  /*0590*/  ISETP.EQ.AND P5, PT, R22.reuse, 0x14, PT ;  /* 0x000000141600780c */ /* 0x040fe20003fa2270 */
[----:B------:R-:W-:Y:S02]  /*05a0*/  VIADD R22, R22, 0x4 ;  /* 0x0000000416167836 */ /* 0x000fe40000000000 */
[----:B--2---:R-:W-:-:S03]  /*05b0*/  IMAD.WIDE.U32 R12, R11, R16, RZ ;  /* 0x000000100b0c7225 */ /* 0x004fc600078e00ff */
[----:B------:R-:W-:-:S04]  /*05c0*/  IADD3 R12, P6, PT, R12, R15, RZ ;  /* 0x0000000f0c0c7210 */ /* 0x000fc80007fde0ff */
[----:B------:R-:W-:Y:S01]  /*05d0*/  IADD3.X R15, PT, PT, R13, UR5, RZ, P6, !PT ;  /* 0x000000050d0f7c10 */ /* 0x000fe2000b7fe4ff */
[--C-:B------:R-:W-:Y:S01]  /*05e0*/  @P0 IMAD.MOV.U32 R14, RZ, RZ, R12.reuse ;  /* 0x000000ffff0e0224 */ /* 0x100fe200078e000c */
[----:B------:R-:W-:Y:S01]  /*05f0*/  @P1 MOV R21, R12 ;  /* 0x0000000c00151202 */ /* 0x000fe20000000f00 */
[--C-:B------:R-:W-:Y:S02]  /*0600*/  @P2 IMAD.MOV.U32 R20, RZ, RZ, R12.reuse ;  /* 0x000000ffff142224 */ /* 0x100fe400078e000c */
[--C-:B------:R-:W-:Y:S02]  /*0610*/  @P3 IMAD.MOV.U32 R19, RZ, RZ, R12.reuse ;  /* 0x000000ffff133224 */ /* 0x100fe400078e000c */
[--C-:B------:R-:W-:Y:S02]  /*0620*/  @P4 IMAD.MOV.U32 R18, RZ, RZ, R12.reuse ;  /* 0x000000ffff124224 */ /* 0x100fe400078e000c */
[----:B------:R-:W-:Y:S01]  /*0630*/  @P5 IMAD.MOV.U32 R17, RZ, RZ, R12 ;  /* 0x000000ffff115224 */ /* 0x000fe200078e000c */
[----:B------:R-:W-:Y:S06]  /*0640*/  BRA.U UP0, `(.L_x_60) ;  /* 0xfffffffd00a07547 */ /* 0x000fec000b83ffff */
[----:B------:R-:W-:Y:S01]  /*0650*/  SHF.R.U32.HI R11, RZ, 0x17, R8 ;  /* 0x00000017ff0b7819 */ /* 0x000fe20000011608 */
[----:B------:R-:W-:Y:S03]  /*0660*/  BSSY.RECONVERGENT B1, `(.L_x_61) ;  /* 0x0000027000017945 */ /* 0x000fe60003800200 */
[C---:B------:R-:W-:Y:S02]  /*0670*/  LOP3.LUT R10, R11.reuse, 0xe0, RZ, 0xc0, !PT ;  /* 0x000000e00b0a7812 */ /* 0x040fe400078ec0ff */
[----:B------:R-:W-:Y:S02]  /*0680*/  LOP3.LUT P6, RZ, R11, 0x1f, RZ, 0xc0, !PT ;  /* 0x0000001f0bff7812 */ /* 0x000fe400078cc0ff */
[----:B------:R-:W-:-:S04]  /*0690*/  IADD3 R10, PT, PT, R10, -0x80, RZ ;  /* 0xffffff800a0a7810 */ /* 0x000fc80007ffe0ff */
[----:B------:R-:W-:-:S05]  /*06a0*/  SHF.R.U32.HI R10, RZ, 0x5, R10 ;  /* 0x00000005ff0a7819 */ /* 0x000fca000001160a */
[----:B------:R-:W-:-:S05]  /*06b0*/  IMAD.U32 R13, R10, -0x4, RZ ;  /* 0xfffffffc0a0d7824 */ /* 0x000fca00078e00ff */
[C---:B------:R-:W-:Y:S02]  /*06c0*/  ISETP.EQ.AND P3, PT, R13.reuse, -0x18, PT ;  /* 0xffffffe80d00780c */ /* 0x040fe40003f62270 */
[C---:B------:R-:W-:Y:S02]  /*06d0*/  ISETP.EQ.AND P4, PT, R13.reuse, -0x14, PT ;  /* 0xffffffec0d00780c */ /* 0x040fe40003f82270 */
[C---:B------:R-:W-:Y:S02]  /*06e0*/  ISETP.EQ.AND P2, PT, R13.reuse, -0x10, PT ;  /* 0xfffffff00d00780c */ /* 0x040fe40003f42270 */
[C---:B------:R-:W-:Y:S02]  /*06f0*/  ISETP.EQ.AND P1, PT, R13.reuse, -0xc, PT ;  /* 0xfffffff40d00780c */ /* 0x040fe40003f22270 */
[C---:B------:R-:W-:Y:S02]  /*0700*/  ISETP.EQ.AND P0, PT, R13.reuse, -0x8, PT ;  /* 0xfffffff80d00780c */ /* 0x040fe40003f02270 */
[----:B------:R-:W-:-:S03]  /*0710*/  ISETP.EQ.AND P5, PT, R13, RZ, PT ;  /* 0x000000ff0d00720c */ /* 0x000fc60003fa2270 */
[--C-:B------:R-:W-:Y:S01]  /*0720*/  @P3 IMAD.MOV.U32 R10, RZ, RZ, R14.reuse ;  /* 0x000000ffff0a3224 */ /* 0x100fe200078e000e */
[C---:B------:R-:W-:Y:S01]  /*0730*/  ISETP.EQ.AND P3, PT, R13.reuse, -0x4, PT ;  /* 0xfffffffc0d00780c */ /* 0x040fe20003f62270 */
[----:B------:R-:W-:Y:S02]  /*0740*/  @P4 IMAD.MOV.U32 R12, RZ, RZ, R14 ;  /* 0x000000ffff0c4224 */ /* 0x000fe400078e000e */
[--C-:B------:R-:W-:Y:S01]  /*0750*/  @P4 IMAD.MOV.U32 R10, RZ, RZ, R21.reuse ;  /* 0x000000ffff0a4224 */ /* 0x100fe200078e0015 */
[----:B------:R-:W-:Y:S01]  /*0760*/  ISETP.EQ.AND P4, PT, R13, 0x4, PT ;  /* 0x000000040d00780c */ /* 0x000fe20003f82270 */
[----:B------:R-:W-:Y:S01]  /*0770*/  @P2 IMAD.MOV.U32 R12, RZ, RZ, R21 ;  /* 0x000000ffff0c2224 */ /* 0x000fe200078e0015 */
[----:B------:R-:W-:Y:S01]  /*0780*/  @P2 MOV R10, R20 ;  /* 0x00000014000a2202 */ /* 0x000fe20000000f00 */
[----:B------:R-:W-:Y:S02]  /*0790*/  @P1 IMAD.MOV.U32 R12, RZ, RZ, R20 ;  /* 0x000000ffff0c1224 */ /* 0x000fe400078e0014 */
[----:B------:R-:W-:-:S02]  /*07a0*/  @P1 IMAD.MOV.U32 R10, RZ, RZ, R19 ;  /* 0x000000ffff0a1224 */ /* 0x000fc400078e0013 */
[----:B------:R-:W-:Y:S02]  /*07b0*/  @P0 IMAD.MOV.U32 R12, RZ, RZ, R19 ;  /* 0x000000ffff0c0224 */ /* 0x000fe400078e0013 */
[--C-:B------:R-:W-:Y:S01]  /*07c0*/  @P0 IMAD.MOV.U32 R10, RZ, RZ, R18.reuse ;  /* 0x000000ffff0a0224 */ /* 0x100fe200078e0012 */
[----:B------:R-:W-:Y:S01]  /*07d0*/  @P3 MOV R10, R17 ;  /* 0x00000011000a3202 */ /* 0x000fe20000000f00 */
[----:B------:R-:W-:Y:S02]  /*07e0*/  @P3 IMAD.MOV.U32 R12, RZ, RZ, R18 ;  /* 0x000000ffff0c3224 */ /* 0x000fe400078e0012 */
[----:B------:R-:W-:Y:S02]  /*07f0*/  @P5 IMAD.MOV.U32 R12, RZ, RZ, R17 ;  /* 0x000000ffff0c5224 */ /* 0x000fe400078e0011 */
[--C-:B------:R-:W-:Y:S02]  /*0800*/  @P5 IMAD.MOV.U32 R10, RZ, RZ, R15.reuse ;  /* 0x000000ffff0a5224 */ /* 0x100fe400078e000f */
[----:B------:R-:W-:Y:S01]  /*0810*/  @P4 IMAD.MOV.U32 R12, RZ, RZ, R15 ;  /* 0x000000ffff0c4224 */ /* 0x000fe200078e000f */
[----:B------:R-:W-:Y:S06]  /*0820*/  @!P6 BRA `(.L_x_62) ;  /* 0x000000000028e947 */ /* 0x000fec0003800000 */
[----:B------:R-:W-:Y:S01]  /*0830*/  @P1 IMAD.MOV.U32 R14, RZ, RZ, R21 ;  /* 0x000000ffff0e1224 */ /* 0x000fe200078e0015 */
[----:B------:R-:W-:Y:S01]  /*0840*/  LOP3.LUT R11, R11, 0x1f, RZ, 0xc0, !PT ;  /* 0x0000001f0b0b7812 */ /* 0x000fe200078ec0ff */
[----:B------:R-:W-:Y:S01]  /*0850*/  @P0 IMAD.MOV.U32 R14, RZ, RZ, R20 ;  /* 0x000000ffff0e0224 */ /* 0x000fe200078e0014 */
[----:B------:R-:W-:Y:S02]  /*0860*/  ISETP.EQ.AND P0, PT, R13, 0x8, PT ;  /* 0x000000080d00780c */ /* 0x000fe40003f02270 */
[----:B------:R-:W-:Y:S01]  /*0870*/  @P3 MOV R14, R19 ;  /* 0x00000013000e3202 */ /* 0x000fe20000000f00 */
[----:B------:R-:W-:Y:S01]  /*0880*/  @P5 IMAD.MOV.U32 R14, RZ, RZ, R18 ;  /* 0x000000ffff0e5224 */ /* 0x000fe200078e0012 */
[----:B------:R-:W-:Y:S01]  /*0890*/  SHF.L.W.U32.HI R10, R12, R11, R10 ;  /* 0x0000000b0c0a7219 */ /* 0x000fe20000010e0a */
[----:B------:R-:W-:-:S08]  /*08a0*/  @P4 IMAD.MOV.U32 R14, RZ, RZ, R17 ;  /* 0x000000ffff0e4224 */ /* 0x000fd000078e0011 */
[----:B------:R-:W-:-:S05]  /*08b0*/  @P0 IMAD.MOV.U32 R14, RZ, RZ, R15 ;  /* 0x000000ffff0e0224 */ /* 0x000fca00078e000f */
[----:B------:R-:W-:-:S07]  /*08c0*/  SHF.L.W.U32.HI R12, R14, R11, R12 ;  /* 0x0000000b0e0c7219 */ /* 0x000fce0000010e0c */
.L_x_62:
[----:B------:R-:W-:Y:S05]  /*08d0*/  BSYNC.RECONVERGENT B1 ;  /* 0x0000000000017941 */ /* 0x000fea0003800200 */
.L_x_61:
[C-C-:B------:R-:W-:Y:S01]  /*08e0*/  SHF.L.W.U32.HI R11, R12.reuse, 0x2, R10.reuse ;  /* 0x000000020c0b7819 */ /* 0x140fe20000010e0a */
[----:B------:R-:W-:Y:S01]  /*08f0*/  IMAD.SHL.U32 R12, R12, 0x4, RZ ;  /* 0x000000040c0c7824 */ /* 0x000fe200078e00ff */
[----:B------:R-:W-:Y:S01]  /*0900*/  UMOV UR4, 0x54442d19 ;  /* 0x54442d1900047882 */ /* 0x000fe20000000000 */
[----:B------:R-:W-:Y:S01]  /*0910*/  UMOV UR5, 0x3bf921fb ;  /* 0x3bf921fb00057882 */ /* 0x000fe20000000000 */
[----:B------:R-:W-:Y:S02]  /*0920*/  SHF.R.S32.HI R13, RZ, 0x1f, R11 ;  /* 0x0000001fff0d7819 */ /* 0x000fe4000001140b */
[----:B------:R-:W-:Y:S02]  /*0930*/  SHF.R.U32.HI R10, RZ, 0x1e, R10 ;  /* 0x0000001eff0a7819 */ /* 0x000fe4000001160a */
[C---:B------:R-:W-:Y:S02]  /*0940*/  LOP3.LUT R14, R13.reuse, R12, RZ, 0x3c, !PT ;  /* 0x0000000c0d0e7212 */ /* 0x040fe400078e3cff */
[----:B------:R-:W-:-:S02]  /*0950*/  LOP3.LUT R15, R13, R11, RZ, 0x3c, !PT ;  /* 0x0000000b0d0f7212 */ /* 0x000fc400078e3cff */
[----:B------:R-:W-:Y:S02]  /*0960*/  ISETP.GE.AND P0, PT, R8, RZ, PT ;  /* 0x000000ff0800720c */ /* 0x000fe40003f06270 */
[----:B------:R-:W1:Y:S01]  /*0970*/  I2F.F64.S64 R12, R14 ;  /* 0x0000000e000c7312 */ /* 0x000e620000301c00 */
[C---:B------:R-:W-:Y:S02]  /*0980*/  LOP3.LUT R8, R11.reuse, R8, RZ, 0x3c, !PT ;  /* 0x000000080b087212 */ /* 0x040fe400078e3cff */
[----:B------:R-:W-:Y:S02]  /*0990*/  LEA.HI R10, R11, R10, RZ, 0x1 ;  /* 0x0000000a0b0a7211 */ /* 0x000fe400078f08ff */
[----:B------:R-:W-:-:S03]  /*09a0*/  ISETP.GE.AND P1, PT, R8, RZ, PT ;  /* 0x000000ff0800720c */ /* 0x000fc60003f26270 */
[----:B------:R-:W-:-:S05]  /*09b0*/  IMAD.MOV R8, RZ, RZ, -R10 ;  /* 0x000000ffff087224 */ /* 0x000fca00078e0a0a */
[----:B------:R-:W-:Y:S01]  /*09c0*/  @!P0 MOV R10, R8 ;  /* 0x00000008000a8202 */ /* 0x000fe20000000f00 */
[----:B-1----:R-:W-:-:S10]  /*09d0*/  DMUL R12, R12, UR4 ;  /* 0x000000040c0c7c28 */ /* 0x002fd40008000000 */
[----:B------:R-:W1:Y:S02]  /*09e0*/  F2F.F32.F64 R12, R12 ;  /* 0x0000000c000c7310 */ /* 0x000e640000301000 */
[----:B-1----:R-:W-:-:S07]  /*09f0*/  FSEL R11, -R12, R12, !P1 ;  /* 0x0000000c0c0b7208 */ /* 0x002fce0004800100 */
.L_x_59:
[----:B------:R-:W-:Y:S05]  /*0a00*/  BSYNC.RECONVERGENT B0 ;  /* 0x0000000000007941 */ /* 0x000fea0003800200 */
.L_x_58:
[----:B------:R1:W5:Y:S01]  /*0a10*/  LDG.E R8, desc[UR6][R4.64+0x8] ;  /* 0x0000080604087981 */ /* 0x000362000c1e1900 */
[----:B------:R-:W-:Y:S01]  /*0a20*/  IMAD R12, R6, 0xa9e, RZ ;  /* 0x00000a9e060c7824 */ /* 0x000fe200078e02ff */
[----:B------:R-:W2:Y:S01]  /*0a30*/  LDCU UR4, c[0x0][0x38c] ;  /* 0x00007180ff0477ac */ /* 0x000ea20008000800 */
[----:B------:R-:W-:Y:S01]  /*0a40*/  IMAD.MOV.U32 R13, RZ, RZ, 0x17385ca9 ;  /* 0x17385ca9ff0d7424 */ /* 0x000fe200078e00ff */
[----:B------:R-:W-:Y:S01]  /*0a50*/  LOP3.LUT P1, RZ, R10, 0x2, RZ, 0xc0, !PT ;  /* 0x000000020aff7812 */ /* 0x000fe2000782c0ff */
[----:B------:R-:W-:Y:S01]  /*0a60*/  IMAD R12, R7, 0x7ab7, R12 ;  /* 0x00007ab7070c7824 */ /* 0x000fe200078e020c */
[----:B------:R-:W-:Y:S01]  /*0a70*/  BSSY.RECONVERGENT B0, `(.L_x_63) ;  /* 0x0000028000007945 */ /* 0x000fe20003800200 */
[----:B------:R-:W-:Y:S02]  /*0a80*/  IMAD.MOV.U32 R6, RZ, RZ, 0x2f800000 ;  /* 0x2f800000ff067424 */ /* 0x000fe400078e00ff */
[----:B------:R-:W-:Y:S02]  /*0a90*/  IMAD R7, R12, R13, 0x47502932 ;  /* 0x475029320c077424 */ /* 0x000fe400078e020d */
[----:B------:R-:W-:Y:S01]  /*0aa0*/  FMUL R13, R11, R11 ;  /* 0x0000000b0b0d7220 */ /* 0x000fe20000400000 */
[----:B------:R-:W-:-:S02]  /*0ab0*/  IMAD.MOV.U32 R14, RZ, RZ, 0x37cbac00 ;  /* 0x37cbac00ff0e7424 */ /* 0x000fc400078e00ff */
[----:B------:R-:W-:Y:S02]  /*0ac0*/  I2FP.F32.U32 R15, R7 ;  /* 0x00000007000f7245 */ /* 0x000fe40000201000 */
[----:B------:R-:W-:Y:S01]  /*0ad0*/  FFMA R14, R13, R14, -0.0013887860113754868507 ;  /* 0xbab607ed0d0e7423 */ /* 0x000fe2000000000e */
[----:B------:R-:W-:Y:S01]  /*0ae0*/  LOP3.LUT R7, R10, 0x1, RZ, 0xc0, !PT ;  /* 0x000000010a077812 */ /* 0x000fe200078ec0ff */
[----:B------:R-:W-:Y:S02]  /*0af0*/  IMAD.MOV.U32 R10, RZ, RZ, 0x3effffff ;  /* 0x3effffffff0a7424 */ /* 0x000fe400078e00ff */
[----:B------:R-:W-:Y:S01]  /*0b00*/  FFMA R16, R15, R6, -0.5 ;  /* 0xbf0000000f107423 */ /* 0x000fe20000000006 */
[----:B------:R-:W-:Y:S01]  /*0b10*/  ISETP.NE.U32.AND P0, PT, R7, 0x1, PT ;  /* 0x000000010700780c */ /* 0x000fe20003f05070 */
[----:B------:R-:W-:Y:S02]  /*0b20*/  IMAD.MOV.U32 R7, RZ, RZ, 0x3d2aaabb ;  /* 0x3d2aaabbff077424 */ /* 0x000fe400078e00ff */
[----:B------:R-:W-:-:S02]  /*0b30*/  HFMA2 R15, -RZ, RZ, 1.490116119384765625e-06, 1549 ;  /* 0x0019660dff0f7431 */ /* 0x000fc400000001ff */
[----:B------:R-:W-:Y:S01]  /*0b40*/  FFMA R9, R16, 0.0010000000474974513054, R9 ;  /* 0x3a83126f10097823 */ /* 0x000fe20000000009 */
[----:B------:R-:W-:Y:S01]  /*0b50*/  FSEL R14, R14, -0.00019574658654164522886, !P0 ;  /* 0xb94d41530e0e7808 */ /* 0x000fe20004000000 */
[----:B--2---:R-:W-:Y:S01]  /*0b60*/  UIADD3 UR4, UPT, UPT, UR4, -0x3, URZ ;  /* 0xfffffffd04047890 */ /* 0x004fe2000fffe0ff */
[----:B------:R-:W-:Y:S01]  /*0b70*/  FSEL R16, R7, 0.0083327032625675201416, !P0 ;  /* 0x3c0885e407107808 */ /* 0x000fe20004000000 */
[----:B------:R-:W-:Y:S01]  /*0b80*/  FMUL R7, R9, 0.95999997854232788086 ;  /* 0x3f75c28f09077820 */ /* 0x000fe20000400000 */
[----:B------:R-:W-:-:S03]  /*0b90*/  FSEL R10, -R10, -0.16666662693023681641, !P0 ;  /* 0xbe2aaaa80a0a7808 */ /* 0x000fc60004000100 */
[----:B------:R-:W-:Y:S01]  /*0ba0*/  FADD R9, R0, R7 ;  /* 0x0000000700097221 */ /* 0x000fe20000000000 */
[----:B------:R1:W-:Y:S01]  /*0bb0*/  STG.E desc[UR6][R4.64+0xc], R7 ;  /* 0x00000c0704007986 */ /* 0x0003e2000c101906 */
[----:B------:R-:W-:Y:S01]  /*0bc0*/  FFMA R14, R13, R14, R16 ;  /* 0x0000000e0d0e7223 */ /* 0x000fe20000000010 */
[----:B------:R-:W-:Y:S01]  /*0bd0*/  FSEL R0, R11, 1, P0 ;  /* 0x3f8000000b007808 */ /* 0x000fe20000000000 */
[----:B------:R-:W-:Y:S01]  /*0be0*/  IMAD R12, R12, R15, 0x3c6ef35f ;  /* 0x3c6ef35f0c0c7424 */ /* 0x000fe200078e020f */
[----:B------:R1:W-:Y:S01]  /*0bf0*/  STG.E desc[UR6][R4.64+0x4], R9 ;  /* 0x0000040904007986 */ /* 0x0003e2000c101906 */
[----:B------:R-:W-:Y:S01]  /*0c00*/  FSETP.GTU.AND P2, PT, R9, 1, PT ;  /* 0x3f8000000900780b */ /* 0x000fe20003f4c000 */
[C---:B------:R-:W-:Y:S01]  /*0c10*/  FFMA R10, R13.reuse, R14, R10 ;  /* 0x0000000e0d0a7223 */ /* 0x040fe2000000000a */
[----:B------:R-:W-:Y:S01]  /*0c20*/  I2FP.F32.S32 R14, UR4 ;  /* 0x00000004000e7c45 */ /* 0x000fe20008201400 */
[----:B------:R-:W-:-:S10]  /*0c30*/  FFMA R13, R13, R0, RZ ;  /* 0x000000000d0d7223 */ /* 0x000fd400000000ff */
[----:B-1----:R-:W-:Y:S05]  /*0c40*/  @P2 BRA `(.L_x_64) ;  /* 0x0000000000282947 */ /* 0x002fea0003800000 */
[----:B------:R-:W-:Y:S01]  /*0c50*/  FADD R3, R3, 0.050000000745058059692 ;  /* 0x3d4ccccd03037421 */ /* 0x000fe20000000000 */
[----:B------:R-:W-:Y:S01]  /*0c60*/  FMUL R7, R7, -0.30000001192092895508 ;  /* 0xbe99999a07077820 */ /* 0x000fe20000400000 */
[----:B------:R-:W-:Y:S02]  /*0c70*/  IMAD.MOV.U32 R11, RZ, RZ, 0x3f800000 ;  /* 0x3f800000ff0b7424 */ /* 0x000fe400078e00ff */
[----:B------:R-:W-:Y:S01]  /*0c80*/  IMAD.MOV.U32 R9, RZ, RZ, 0x3f800000 ;  /* 0x3f800000ff097424 */ /* 0x000fe200078e00ff */
[----:B------:R-:W-:Y:S01]  /*0c90*/  FSETP.GT.AND P0, PT, R3, 1, PT ;  /* 0x3f8000000300780b */ /* 0x000fe20003f04000 */
[----:B------:R1:W-:Y:S04]  /*0ca0*/  STG.E desc[UR6][R4.64+0x10], R3 ;  /* 0x0000100304007986 */ /* 0x0003e8000c101906 */
[----:B------:R2:W-:Y:S04]  /*0cb0*/  STG.E desc[UR6][R4.64+0xc], R7 ;  /* 0x00000c0704007986 */ /* 0x0005e8000c101906 */
[----:B------:R2:W-:Y:S04]  /*0cc0*/  STG.E desc[UR6][R4.64+0x4], R11 ;  /* 0x0000040b04007986 */ /* 0x0005e8000c101906 */
[----:B------:R2:W-:Y:S01]  /*0cd0*/  @P0 STG.E desc[UR6][R4.64+0x10], R11 ;  /* 0x0000100b04000986 */ /* 0x0005e2000c101906 */
[----:B-1----:R-:W-:-:S07]  /*0ce0*/  @P0 IMAD.MOV.U32 R3, RZ, RZ, 0x3f800000 ;  /* 0x3f800000ff030424 */ /* 0x002fce00078e00ff */
.L_x_64:
[----:B------:R-:W-:Y:S05]  /*0cf0*/  BSYNC.RECONVERGENT B0 ;  /* 0x0000000000007941 */ /* 0x000fea0003800200 */
.L_x_63:
[----:B------:R-:W1:Y:S01]  /*0d00*/  LDCU UR4, c[0x0][0x390] ;  /* 0x00007200ff0477ac */ /* 0x000e620008000800 */
[----:B------:R-:W-:Y:S01]  /*0d10*/  FFMA R13, R13, R10, R0 ;  /* 0x0000000a0d0d7223 */ /* 0x000fe20000000000 */
[----:B--2---:R-:W-:-:S03]  /*0d20*/  I2FP.F32.U32 R11, R12 ;  /* 0x0000000c000b7245 */ /* 0x004fc60000201000 */
[----:B------:R-:W-:Y:S02]  /*0d30*/  @P1 FADD R13, RZ, -R13 ;  /* 0x8000000dff0d1221 */ /* 0x000fe40000000000 */
[----:B------:R-:W-:Y:S02]  /*0d40*/  FFMA R11, R11, R6, -0.5 ;  /* 0xbf0000000b0b7423 */ /* 0x000fe40000000006 */
[----:B-----5:R-:W-:-:S04]  /*0d50*/  FFMA R8, R13, 0.0010000000474974513054, R8 ;  /* 0x3a83126f0d087823 */ /* 0x020fc80000000008 */
[----:B------:R-:W-:-:S04]  /*0d60*/  FFMA R8, R11, 0.0020000000949949026108, R8 ;  /* 0x3b03126f0b087823 */ /* 0x000fc80000000008 */
[----:B------:R-:W-:Y:S01]  /*0d70*/  FMUL R11, R8, 0.95999997854232788086 ;  /* 0x3f75c28f080b7820 */ /* 0x000fe20000400000 */
[----:B-1----:R-:W-:-:S03]  /*0d80*/  UIADD3 UR4, UPT, UPT, UR4, -0x2, URZ ;  /* 0xfffffffe04047890 */ /* 0x002fc6000fffe0ff */
[----:B------:R-:W-:Y:S01]  /*0d90*/  FADD R13, R2, R11 ;  /* 0x0000000b020d7221 */ /* 0x000fe20000000000 */
[----:B------:R-:W-:Y:S02]  /*0da0*/  STG.E desc[UR6][R4.64+0x8], R11 ;  /* 0x0000080b04007986 */ /* 0x000fe4000c101906 */
[----:B------:R-:W-:Y:S02]  /*0db0*/  I2FP.F32.S32 R0, UR4 ;  /* 0x0000000400007c45 */ /* 0x000fe40008201400 */
[----:B------:R-:W-:Y:S01]  /*0dc0*/  FSETP.GTU.AND P2, PT, R13, 2, PT ;  /* 0x400000000d00780b */ /* 0x000fe20003f4c000 */
[----:B------:R1:W-:Y:S01]  /*0dd0*/  STG.E desc[UR6][R4.64], R13 ;  /* 0x0000000d04007986 */ /* 0x0003e2000c101906 */
[----:B------:R-:W-:-:S11]  /*0de0*/  FSETP.GE.AND P4, PT, R9, R0, PT ;  /* 0x000000000900720b */ /* 0x000fd60003f86000 */
[----:B-1----:R-:W-:Y:S02]  /*0df0*/  @!P2 IMAD.MOV.U32 R13, RZ, RZ, 0x40000000 ;  /* 0x40000000ff0da424 */ /* 0x002fe400078e00ff */
[----:B------:R-:W-:Y:S01]  /*0e00*/  @!P2 FMUL R11, R11, -0.5 ;  /* 0xbf0000000b0ba820 */ /* 0x000fe20000400000 */
[----:B------:R-:W-:Y:S01]  /*0e10*/  @P4 FMUL R3, R3, 0.94999998807907104492 ;  /* 0x3f73333303034820 */ /* 0x000fe20000400000 */
[----:B------:R-:W-:Y:S01]  /*0e20*/  @P4 FMUL R9, R7, -0.30000001192092895508 ;  /* 0xbe99999a07094820 */ /* 0x000fe20000400000 */
[----:B------:R1:W-:Y:S01]  /*0e30*/  @P4 STG.E desc[UR6][R4.64+0x4], R0 ;  /* 0x0000040004004986 */ /* 0x0003e2000c101906 */
[----:B------:R-:W-:Y:S02]  /*0e40*/  FSETP.GE.AND P3, PT, R13, R14, PT ;  /* 0x0000000e0d00720b */ /* 0x000fe40003f66000 */
[----:B------:R-:W-:Y:S01]  /*0e50*/  FSETP.GEU.AND P0, PT, R3, RZ, PT ;  /* 0x000000ff0300720b */ /* 0x000fe20003f0e000 */
[----:B------:R1:W-:Y:S01]  /*0e60*/  @!P2 STG.E desc[UR6][R4.64+0x8], R11 ;  /* 0x0000080b0400a986 */ /* 0x0003e2000c101906 */
[----:B------:R-:W-:-:S02]  /*0e70*/  @!P2 MOV R13, 0x40000000 ;  /* 0x40000000000da802 */ /* 0x000fc40000000f00 */
[----:B------:R-:W-:Y:S01]  /*0e80*/  FSEL R2, R3, RZ, P0 ;  /* 0x000000ff03027208 */ /* 0x000fe20000000000 */
[----:B------:R1:W-:Y:S03]  /*0e90*/  @P4 STG.E desc[UR6][R4.64+0xc], R9 ;  /* 0x00000c0904004986 */ /* 0x0003e6000c101906 */
[C---:B------:R-:W-:Y:S01]  /*0ea0*/  FSETP.GT.AND P0, PT, R2.reuse, 1, PT ;  /* 0x3f8000000200780b */ /* 0x040fe20003f04000 */
[----:B------:R1:W-:Y:S02]  /*0eb0*/  @!P2 STG.E desc[UR6][R4.64], R13 ;  /* 0x0000000d0400a986 */ /* 0x0003e4000c101906 */
[----:B------:R-:W-:Y:S01]  /*0ec0*/  @P3 FMUL R7, R11, -0.5 ;  /* 0xbf0000000b073820 */ /* 0x000fe20000400000 */
[----:B------:R-:W-:Y:S01]  /*0ed0*/  FSETP.LT.OR P1, PT, R3, RZ, P0 ;  /* 0x000000ff0300720b */ /* 0x000fe20000721400 */
[----:B------:R1:W-:Y:S01]  /*0ee0*/  @P4 STG.E desc[UR6][R4.64+0x10], R3 ;  /* 0x0000100304004986 */ /* 0x0003e2000c101906 */
[----:B------:R-:W-:-:S03]  /*0ef0*/  FSEL R15, R2, 1, !P0 ;  /* 0x3f800000020f7808 */ /* 0x000fc60004000000 */
[----:B------:R1:W-:Y:S04]  /*0f00*/  @P3 STG.E desc[UR6][R4.64], R14 ;  /* 0x0000000e04003986 */ /* 0x0003e8000c101906 */
[----:B------:R1:W-:Y:S04]  /*0f10*/  @P3 STG.E desc[UR6][R4.64+0x8], R7 ;  /* 0x0000080704003986 */ /* 0x0003e8000c101906 */
[----:B------:R-:W-:Y:S05]  /*0f20*/  @!P1 EXIT ;  /* 0x000000000000994d */ /* 0x000fea0003800000 */
[----:B------:R-:W-:Y:S01]  /*0f30*/  STG.E desc[UR6][R4.64+0x10], R15 ;  /* 0x0000100f04007986 */ /* 0x000fe2000c101906 */
[----:B------:R-:W-:Y:S05]  /*0f40*/  EXIT ;  /* 0x000000000000794d */ /* 0x000fea0003800000 */
        .weak           $__internal_2_$__cuda_sm3x_div_rn_noftz_f32_slowpath
        .type           $__internal_2_$__cuda_sm3x_div_rn_noftz_f32_slowpath,@function
        .size           $__internal_2_$__cuda_sm3x_div_rn_noftz_f32_slowpath,(.L_x_80 - $__internal_2_$__cuda_sm3x_div_rn_noftz_f32_slowpath)
$__internal_2_$__cuda_sm3x_div_rn_noftz_f32_slowpath:
[--C-:B------:R-:W-:Y:S01]  /*0f50*/  SHF.R.U32.HI R7, RZ, 0x17, R3.reuse ;  /* 0x00000017ff077819 */ /* 0x100fe20000011603 */
[----:B------:R-:W-:Y:S01]  /*0f60*/  BSSY.RECONVERGENT B1, `(.L_x_65) ;  /* 0x0000064000017945 */ /* 0x000fe20003800200 */
[--C-:B------:R-:W-:Y:S01]  /*0f70*/  SHF.R.U32.HI R2, RZ, 0x17, R0.reuse ;  /* 0x00000017ff027819 */ /* 0x100fe20000011600 */
[----:B------:R-:W-:Y:S01]  /*0f80*/  IMAD.MOV.U32 R10, RZ, RZ, R0 ;  /* 0x000000ffff0a7224 */ /* 0x000fe200078e0000 */
[----:B------:R-:W-:Y:S01]  /*0f90*/  LOP3.LUT R9, R7, 0xff, RZ, 0xc0, !PT ;  /* 0x000000ff07097812 */ /* 0x000fe200078ec0ff */
[----:B------:R-:W-:Y:S01]  /*0fa0*/  IMAD.MOV.U32 R11, RZ, RZ, R3 ;  /* 0x000000ffff0b7224 */ /* 0x000fe200078e0003 */
[----:B------:R-:W-:-:S03]  /*0fb0*/  LOP3.LUT R2, R2, 0xff, RZ, 0xc0, !PT ;  /* 0x000000ff02027812 */ /* 0x000fc600078ec0ff */
[----:B------:R-:W-:Y:S02]  /*0fc0*/  VIADD R13, R9, 0xffffffff ;  /* 0xffffffff090d7836 */ /* 0x000fe40000000000 */
[----:B------:R-:W-:-:S03]  /*0fd0*/  VIADD R12, R2, 0xffffffff ;  /* 0xffffffff020c7836 */ /* 0x000fc60000000000 */
[----:B------:R-:W-:-:S04]  /*0fe0*/  ISETP.GT.U32.AND P0, PT, R13, 0xfd, PT ;  /* 0x000000fd0d00780c */ /* 0x000fc80003f04070 */
[----:B------:R-:W-:-:S13]  /*0ff0*/  ISETP.GT.U32.OR P0, PT, R12, 0xfd, P0 ;  /* 0x000000fd0c00780c */ /* 0x000fda0000704470 */
[----:B------:R-:W-:Y:S01]  /*1000*/  @!P0 MOV R7, RZ ;  /* 0x000000ff00078202 */ /* 0x000fe20000000f00 */
[----:B------:R-:W-:Y:S06]  /*1010*/  @!P0 BRA `(.L_x_66) ;  /* 0x00000000005c8947 */ /* 0x000fec0003800000 */
[----:B------:R-:W-:Y:S02]  /*1020*/  FSETP.GTU.FTZ.AND P0, PT, |R0|, +INF , PT ;  /* 0x7f8000000000780b */ /* 0x000fe40003f1c200 */
[----:B------:R-:W-:-:S04]  /*1030*/  FSETP.GTU.FTZ.AND P1, PT, |R3|, +INF , PT ;  /* 0x7f8000000300780b */ /* 0x000fc80003f3c200 */
        /* <DEDUP_REMOVED lines=16> */
[----:B------:R-:W-:Y:S02]  /*1140*/  @P0 IMAD.MOV.U32 R7, RZ, RZ, RZ ;  /* 0x000000ffff070224 */ /* 0x000fe400078e00ff */
[----:B------:R-:W-:Y:S01]  /*1150*/  @!P0 FFMA R10, R0, 1.84467440737095516160e+19, RZ ;  /* 0x5f800000000a8823 */ /* 0x000fe200000000ff */
[----:B------:R-:W-:Y:S02]  /*1160*/  @!P0 IMAD.MOV.U32 R7, RZ, RZ, -0x40 ;  /* 0xffffffc0ff078424 */ /* 0x000fe400078e00ff */
[----:B------:R-:W-:Y:S02]  /*1170*/  @!P1 FFMA R11, R3, 1.84467440737095516160e+19, RZ ;  /* 0x5f800000030b9823 */ /* 0x000fe400000000ff */
[----:B------:R-:W-:-:S07]  /*1180*/  @!P1 VIADD R7, R7, 0x40 ;  /* 0x0000004007079836 */ /* 0x000fce0000000000 */
.L_x_66:
[----:B------:R-:W-:Y:S01]  /*1190*/  LEA R12, R9, 0xc0800000, 0x17 ;  /* 0xc0800000090c7811 */ /* 0x000fe200078eb8ff */
[----:B------:R-:W-:Y:S01]  /*11a0*/  BSSY.RECONVERGENT B2, `(.L_x_71) ;  /* 0x0000036000027945 */ /* 0x000fe20003800200 */
[----:B------:R-:W-:-:S03]  /*11b0*/  IADD3 R3, PT, PT, R2, -0x7f, RZ ;  /* 0xffffff8102037810 */ /* 0x000fc60007ffe0ff */
[----:B------:R-:W-:Y:S02]  /*11c0*/  IMAD.IADD R12, R11, 0x1, -R12 ;  /* 0x000000010b0c7824 */ /* 0x000fe400078e0a0c */
[----:B------:R-:W-:Y:S02]  /*11d0*/  IMAD R2, R3, -0x800000, R10 ;  /* 0xff80000003027824 */ /* 0x000fe400078e020a */
[----:B------:R-:W0:Y:S01]  /*11e0*/  MUFU.RCP R11, R12 ;  /* 0x0000000c000b7308 */ /* 0x000e220000001000 */
[----:B------:R-:W-:-:S04]  /*11f0*/  FADD.FTZ R13, -R12, -RZ ;  /* 0x800000ff0c0d7221 */ /* 0x000fc80000010100 */
[----:B0-----:R-:W-:-:S04]  /*1200*/  FFMA R14, R11, R13, 1 ;  /* 0x3f8000000b0e7423 */ /* 0x001fc8000000000d */
[----:B------:R-:W-:-:S04]  /*1210*/  FFMA R15, R11, R14, R11 ;  /* 0x0000000e0b0f7223 */ /* 0x000fc8000000000b */
[----:B------:R-:W-:-:S04]  /*1220*/  FFMA R10, R2, R15, RZ ;  /* 0x0000000f020a7223 */ /* 0x000fc800000000ff */
[----:B------:R-:W-:-:S04]  /*1230*/  FFMA R11, R13, R10, R2 ;  /* 0x0000000a0d0b7223 */ /* 0x000fc80000000002 */
[----:B------:R-:W-:Y:S01]  /*1240*/  FFMA R14, R15, R11, R10 ;  /* 0x0000000b0f0e7223 */ /* 0x000fe2000000000a */
[----:B------:R-:W-:-:S03]  /*1250*/  IADD3 R10, PT, PT, R3, 0x7f, -R9 ;  /* 0x0000007f030a7810 */ /* 0x000fc60007ffe809 */
[----:B------:R-:W-:Y:S02]  /*1260*/  FFMA R13, R13, R14, R2 ;  /* 0x0000000e0d0d7223 */ /* 0x000fe40000000002 */
[----:B------:R-:W-:Y:S02]  /*1270*/  IMAD.IADD R10, R10, 0x1, R7 ;  /* 0x000000010a0a7824 */ /* 0x000fe400078e0207 */
[----:B------:R-:W-:-:S05]  /*1280*/  FFMA R2, R15, R13, R14 ;  /* 0x0000000d0f027223 */ /* 0x000fca000000000e */
[----:B------:R-:W-:-:S04]  /*1290*/  SHF.R.U32.HI R3, RZ, 0x17, R2 ;  /* 0x00000017ff037819 */ /* 0x000fc80000011602 */
[----:B------:R-:W-:-:S05]  /*12a0*/  LOP3.LUT R3, R3, 0xff, RZ, 0xc0, !PT ;  /* 0x000000ff03037812 */ /* 0x000fca00078ec0ff */
[----:B------:R-:W-:-:S04]  /*12b0*/  IMAD.IADD R9, R3, 0x1, R10 ;  /* 0x0000000103097824 */ /* 0x000fc800078e020a */
[----:B------:R-:W-:-:S05]  /*12c0*/  VIADD R3, R9, 0xffffffff ;  /* 0xffffffff09037836 */ /* 0x000fca0000000000 */
        /* <DEDUP_REMOVED lines=9> */
[-CC-:B------:R-:W-:Y:S01]  /*1360*/  FFMA.RZ R3, R15, R13.reuse, R14.reuse ;  /* 0x0000000d0f037223 */ /* 0x180fe2000000c00e */
[----:B------:R-:W-:Y:S02]  /*1370*/  VIADD R12, R9, 0x20 ;  /* 0x00000020090c7836 */ /* 0x000fe40000000000 */
[-CC-:B------:R-:W-:Y:S01]  /*1380*/  FFMA.RM R10, R15, R13.reuse, R14.reuse ;  /* 0x0000000d0f0a7223 */ /* 0x180fe2000000400e */
[----:B------:R-:W-:Y:S02]  /*1390*/  ISETP.NE.AND P2, PT, R9, RZ, PT ;  /* 0x000000ff0900720c */ /* 0x000fe40003f45270 */
[----:B------:R-:W-:Y:S01]  /*13a0*/  LOP3.LUT R7, R3, 0x7fffff, RZ, 0xc0, !PT ;  /* 0x007fffff03077812 */ /* 0x000fe200078ec0ff */
[----:B------:R-:W-:Y:S01]  /*13b0*/  FFMA.RP R3, R15, R13, R14 ;  /* 0x0000000d0f037223 */ /* 0x000fe2000000800e */
[----:B------:R-:W-:Y:S02]  /*13c0*/  ISETP.NE.AND P1, PT, R9, RZ, PT ;  /* 0x000000ff0900720c */ /* 0x000fe40003f25270 */
[----:B------:R-:W-:-:S02]  /*13d0*/  LOP3.LUT R7, R7, 0x800000, RZ, 0xfc, !PT ;  /* 0x0080000007077812 */ /* 0x000fc400078efcff */
[----:B------:R-:W-:Y:S02]  /*13e0*/  IADD3 R9, PT, PT, -R9, RZ, RZ ;  /* 0x000000ff09097210 */ /* 0x000fe40007ffe1ff */
[----:B------:R-:W-:Y:S02]  /*13f0*/  SHF.L.U32 R12, R7, R12, RZ ;  /* 0x0000000c070c7219 */ /* 0x000fe400000006ff */
[----:B------:R-:W-:Y:S02]  /*1400*/  FSETP.NEU.FTZ.AND P0, PT, R3, R10, PT ;  /* 0x0000000a0300720b */ /* 0x000fe40003f1d000 */
[----:B------:R-:W-:Y:S02]  /*1410*/  SEL R10, R9, RZ, P2 ;  /* 0x000000ff090a7207 */ /* 0x000fe40001000000 */
[----:B------:R-:W-:Y:S02]  /*1420*/  ISETP.NE.AND P1, PT, R12, RZ, P1 ;  /* 0x000000ff0c00720c */ /* 0x000fe40000f25270 */
[----:B------:R-:W-:-:S02]  /*1430*/  SHF.R.U32.HI R10, RZ, R10, R7 ;  /* 0x0000000aff0a7219 */ /* 0x000fc40000011607 */
[----:B------:R-:W-:Y:S02]  /*1440*/  PLOP3.LUT P0, PT, P0, P1, PT, 0xf8, 0x8f ;  /* 0x00000000008f781c */ /* 0x000fe40000703f70 */
[----:B------:R-:W-:Y:S02]  /*1450*/  SHF.R.U32.HI R12, RZ, 0x1, R10 ;  /* 0x00000001ff0c7819 */ /* 0x000fe4000001160a */
[----:B------:R-:W-:-:S04]  /*1460*/  SEL R3, RZ, 0x1, !P0 ;  /* 0x00000001ff037807 */ /* 0x000fc80004000000 */
[----:B------:R-:W-:-:S04]  /*1470*/  LOP3.LUT R3, R3, 0x1, R12, 0xf8, !PT ;  /* 0x0000000103037812 */ /* 0x000fc800078ef80c */
[----:B------:R-:W-:-:S05]  /*1480*/  LOP3.LUT R3, R3, R10, RZ, 0xc0, !PT ;  /* 0x0000000a03037212 */ /* 0x000fca00078ec0ff */
[----:B------:R-:W-:-:S05]  /*1490*/  IMAD.IADD R3, R12, 0x1, R3 ;  /* 0x000000010c037824 */ /* 0x000fca00078e0203 */
[----:B------:R-:W-:Y:S01]  /*14a0*/  LOP3.LUT R2, R3, R2, RZ, 0xfc, !PT ;  /* 0x0000000203027212 */ /* 0x000fe200078efcff */
[----:B------:R-:W-:Y:S06]  /*14b0*/  BRA `(.L_x_74) ;  /* 0x0000000000107947 */ /* 0x000fec0003800000 */
.L_x_73:
[----:B------:R-:W-:-:S04]  /*14c0*/  LOP3.LUT R2, R2, 0x80000000, RZ, 0xc0, !PT ;  /* 0x8000000002027812 */ /* 0x000fc800078ec0ff */
[----:B------:R-:W-:Y:S01]  /*14d0*/  LOP3.LUT R2, R2, 0x7f800000, RZ, 0xfc, !PT ;  /* 0x7f80000002027812 */ /* 0x000fe200078efcff */
[----:B------:R-:W-:Y:S06]  /*14e0*/  BRA `(.L_x_74) ;  /* 0x0000000000047947 */ /* 0x000fec0003800000 */
.L_x_72:
[----:B------:R-:W-:-:S07]  /*14f0*/  IMAD R2, R10, 0x800000, R2 ;  /* 0x008000000a027824 */ /* 0x000fce00078e0202 */
.L_x_74:
[----:B------:R-:W-:Y:S05]  /*1500*/  BSYNC.RECONVERGENT B2 ;  /* 0x0000000000027941 */ /* 0x000fea0003800200 */
.L_x_71:
[----:B------:R-:W-:Y:S05]  /*1510*/  BRA `(.L_x_75) ;  /* 0x0000000000207947 */ /* 0x000fea0003800000 */
.L_x_70:
[----:B------:R-:W-:-:S04]  /*1520*/  LOP3.LUT R2, R11, 0x80000000, R10, 0x48, !PT ;  /* 0x800000000b027812 */ /* 0x000fc800078e480a */
[----:B------:R-:W-:Y:S01]  /*1530*/  LOP3.LUT R2, R2, 0x7f800000, RZ, 0xfc, !PT ;  /* 0x7f80000002027812 */ /* 0x000fe200078efcff */
[----:B------:R-:W-:Y:S06]  /*1540*/  BRA `(.L_x_75) ;  /* 0x0000000000147947 */ /* 0x000fec0003800000 */
.L_x_69:
[----:B------:R-:W-:Y:S01]  /*1550*/  LOP3.LUT R2, R11, 0x80000000, R10, 0x48, !PT ;  /* 0x800000000b027812 */ /* 0x000fe200078e480a */
[----:B------:R-:W-:Y:S06]  /*1560*/  BRA `(.L_x_75) ;  /* 0x00000000000c7947 */ /* 0x000fec0003800000 */
.L_x_68:
[----:B------:R-:W0:Y:S01]  /*1570*/  MUFU.RSQ R2, -QNAN ;  /* 0xffc0000000027908 */ /* 0x000e220000001400 */
[----:B------:R-:W-:Y:S05]  /*1580*/  BRA `(.L_x_75) ;  /* 0x0000000000047947 */ /* 0x000fea0003800000 */
.L_x_67:
[----:B------:R-:W-:-:S07]  /*1590*/  FADD.FTZ R2, R0, R3 ;  /* 0x0000000300027221 */ /* 0x000fce0000010000 */
.L_x_75:
[----:B------:R-:W-:Y:S05]  /*15a0*/  BSYNC.RECONVERGENT B1 ;  /* 0x0000000000017941 */ /* 0x000fea0003800200 */
.L_x_65:
[----:B------:R-:W-:-:S04]  /*15b0*/  IMAD.MOV.U32 R9, RZ, RZ, 0x0 ;  /* 0x00000000ff097424 */ /* 0x000fc800078e00ff */
[----:B0-----:R-:W-:Y:S05]  /*15c0*/  RET.REL.NODEC R8 `(_Z15updateParticlesP8Particleiiii) ;  /* 0xffffffe8088c7950 */ /* 0x001fea0003c3ffff */
.L_x_76:
        /* <DEDUP_REMOVED lines=11> */
.L_x_80:


//--------------------- .text._Z13initParticlesP8Particleij --------------------------
	.section	.text._Z13initParticlesP8Particleij,"ax",@progbits
	.align	128
        .global         _Z13initParticlesP8Particleij
        .type           _Z13initParticlesP8Particleij,@function
        .size           _Z13initParticlesP8Particleij,(.L_x_83 - _Z13initParticlesP8Particleij)
        .other          _Z13initParticlesP8Particleij,@"STO_CUDA_ENTRY STV_DEFAULT"
_Z13initParticlesP8Particleij:
.text._Z13initParticlesP8Particleij:
        /* <DEDUP_REMOVED lines=8> */
[----:B------:R-:W0:Y:S01]  /*0080*/  LDC R0, c[0x0][0x38c] ;  /* 0x0000e300ff007b82 */ /* 0x000e220000000800 */
[----:B------:R-:W-:Y:S01]  /*0090*/  HFMA2 R11, -RZ, RZ, -0.11383056640625, 0.00020086765289306640625 ;  /* 0xaf490a95ff0b7431 */ /* 0x000fe200000001ff */
[----:B------:R-:W-:Y:S01]  /*00a0*/  MOV R13, 0x979e791 ;  /* 0x0979e791000d7802 */ /* 0x000fe20000000f00 */
[----:B------:R-:W-:Y:S01]  /*00b0*/  HFMA2 R7, -RZ, RZ, 1.490116119384765625e-06, 1549 ;  /* 0x0019660dff077431 */ /* 0x000fe200000001ff */
[----:B------:R-:W-:Y:S01]  /*00c0*/  MOV R9, 0x17385ca9 ;  /* 0x17385ca900097802 */ /* 0x000fe20000000f00 */
[----:B------:R-:W-:Y:S01]  /*00d0*/  HFMA2 R10, -RZ, RZ, 0.1171875, 0 ;  /* 0x2f800000ff0a7431 */ /* 0x000fe200000001ff */
[----:B------:R-:W1:Y:S01]  /*00e0*/  LDCU.64 UR4, c[0x0][0x358] ;  /* 0x00006b00ff0477ac */ /* 0x000e620008000a00 */
[----:B------:R-:W-:Y:S01]  /*00f0*/  MOV R12, 0x1 ;  /* 0x00000001000c7802 */ /* 0x000fe20000000f00 */
[----:B------:R-:W2:Y:S01]  /*0100*/  LDC.64 R2, c[0x0][0x380] ;  /* 0x0000e000ff027b82 */ /* 0x000ea20000000a00 */
[----:B0-----:R-:W-:-:S04]  /*0110*/  IMAD R0, R5, 0x1eef, R0 ;  /* 0x00001eef05007824 */ /* 0x001fc800078e0200 */
[C---:B------:R-:W-:Y:S01]  /*0120*/  IMAD R6, R0.reuse, R11, -0x2e330917 ;  /* 0xd1ccf6e900067424 */ /* 0x040fe200078e020b */
[----:B------:R-:W-:Y:S01]  /*0130*/  MOV R11, 0xaa9d885d ;  /* 0xaa9d885d000b7802 */ /* 0x000fe20000000f00 */
[C---:B------:R-:W-:Y:S02]  /*0140*/  IMAD R8, R0.reuse, R13, -0x5506accc ;  /* 0xaaf9533400087424 */ /* 0x040fe400078e020d */
[----:B------:R-:W-:Y:S01]  /*0150*/  IMAD R4, R0, R7, 0x3c6ef35f ;  /* 0x3c6ef35f00047424 */ /* 0x000fe200078e0207 */
[----:B------:R-:W-:Y:S01]  /*0160*/  I2FP.F32.U32 R7, R6 ;  /* 0x0000000600077245 */ /* 0x000fe20000201000 */
[----:B--2---:R-:W-:-:S04]  /*0170*/  IMAD.WIDE R2, R5, 0x1c, R2 ;  /* 0x0000001c05027825 */ /* 0x004fc800078e0202 */
[----:B------:R-:W-:Y:S01]  /*0180*/  HFMA2 R5, -RZ, RZ, 3.171875, 0 ;  /* 0x42580000ff057431 */ /* 0x000fe200000001ff */
[----:B------:R-:W-:Y:S02]  /*0190*/  I2FP.F32.U32 R8, R8 ;  /* 0x0000000800087245 */ /* 0x000fe40000201000 */
[----:B------:R-:W-:Y:S01]  /*01a0*/  I2FP.F32.U32 R4, R4 ;  /* 0x0000000400047245 */ /* 0x000fe20000201000 */
[C---:B------:R-:W-:Y:S01]  /*01b0*/  IMAD R6, R0.reuse, R9, 0x47502932 ;  /* 0x4750293200067424 */ /* 0x040fe200078e0209 */
[----:B-1----:R-:W-:Y:S01]  /*01c0*/  STG.E.U8 desc[UR4][R2.64+0x18], R12 ;  /* 0x0000180c02007986 */ /* 0x002fe2000c101104 */
[----:B------:R-:W-:Y:S02]  /*01d0*/  IMAD R9, R0, R11, 0x6252e503 ;  /* 0x6252e50300097424 */ /* 0x000fe400078e020b */
[-C--:B------:R-:W-:Y:S01]  /*01e0*/  FFMA R0, R7, R10.reuse, -0.5 ;  /* 0xbf00000007007423 */ /* 0x080fe2000000000a */
[----:B------:R-:W-:Y:S01]  /*01f0*/  FFMA R8, R8, R10, -0.5 ;  /* 0xbf00000008087423 */ /* 0x000fe2000000000a */
[----:B------:R-:W-:Y:S01]  /*0200*/  FMUL R4, R4, 2.3283064365386962891e-10 ;  /* 0x2f80000004047820 */ /* 0x000fe20000400000 */
[----:B------:R-:W-:Y:S01]  /*0210*/  HFMA2 R10, -RZ, RZ, 1.7744140625, -0.002735137939453125 ;  /* 0x3f19999aff0a7431 */ /* 0x000fe200000001ff */
[----:B------:R-:W-:Y:S01]  /*0220*/  I2FP.F32.U32 R9, R9 ;  /* 0x0000000900097245 */ /* 0x000fe20000201000 */
[----:B------:R-:W-:Y:S01]  /*0230*/  FMUL R11, R8, 0.019999999552965164185 ;  /* 0x3ca3d70a080b7820 */ /* 0x000fe20000400000 */
[----:B------:R-:W-:Y:S01]  /*0240*/  FFMA R5, R4, R5, 3 ;  /* 0x4040000004057423 */ /* 0x000fe20000000005 */
[----:B------:R-:W-:Y:S01]  /*0250*/  HFMA2 R4, -RZ, RZ, 1.69921875, -19.203125 ;  /* 0x3ecccccdff047431 */ /* 0x000fe200000001ff */
[----:B------:R-:W-:Y:S01]  /*0260*/  I2FP.F32.U32 R6, R6 ;  /* 0x0000000600067245 */ /* 0x000fe20000201000 */
[----:B------:R-:W-:Y:S01]  /*0270*/  FMUL R9, R9, 2.3283064365386962891e-10 ;  /* 0x2f80000009097820 */ /* 0x000fe20000400000 */
[----:B------:R-:W-:Y:S01]  /*0280*/  MOV R7, 0x41d00000 ;  /* 0x41d0000000077802 */ /* 0x000fe20000000f00 */
[----:B------:R-:W-:Y:S02]  /*0290*/  STG.E desc[UR4][R2.64], R5 ;  /* 0x0000000502007986 */ /* 0x000fe4000c101904 */
[----:B------:R-:W-:Y:S01]  /*02a0*/  FMUL R6, R6, 2.3283064365386962891e-10 ;  /* 0x2f80000006067820 */ /* 0x000fe20000400000 */
[----:B------:R-:W-:Y:S01]  /*02b0*/  FFMA R13, R9, R10, 0.20000000298023223877 ;  /* 0x3e4ccccd090d7423 */ /* 0x000fe2000000000a */
[----:B------:R-:W-:Y:S01]  /*02c0*/  FMUL R9, R0, 0.019999999552965164185 ;  /* 0x3ca3d70a00097820 */ /* 0x000fe20000400000 */
[----:B------:R-:W-:Y:S01]  /*02d0*/  STG.E desc[UR4][R2.64+0xc], R11 ;  /* 0x00000c0b02007986 */ /* 0x000fe2000c101904 */
[----:B------:R-:W-:Y:S01]  /*02e0*/  FFMA R7, R6, R7, 2 ;  /* 0x4000000006077423 */ /* 0x000fe20000000007 */
[----:B------:R-:W-:-:S02]  /*02f0*/  FFMA R15, R13, -R4, 1 ;  /* 0x3f8000000d0f7423 */ /* 0x000fc40000000804 */
[----:B------:R-:W-:Y:S04]  /*0300*/  STG.E desc[UR4][R2.64+0x8], R9 ;  /* 0x0000080902007986 */ /* 0x000fe8000c101904 */
[----:B------:R-:W-:Y:S04]  /*0310*/  STG.E desc[UR4][R2.64+0x4], R7 ;  /* 0x0000040702007986 */ /* 0x000fe8000c101904 */
[----:B------:R-:W-:Y:S04]  /*0320*/  STG.E desc[UR4][R2.64+0x10], R13 ;  /* 0x0000100d02007986 */ /* 0x000fe8000c101904 */
[----:B------:R-:W-:Y:S01]  /*0330*/  STG.E desc[UR4][R2.64+0x14], R15 ;  /* 0x0000140f02007986 */ /* 0x000fe2000c101904 */
[----:B------:R-:W-:Y:S05]  /*0340*/  EXIT ;  /* 0x000000000000794d */ /* 0x000fea0003800000 */
.L_x_77:
        /* <DEDUP_REMOVED lines=11> */
.L_x_83:


//--------------------- .nv.global.init           --------------------------
	.section	.nv.global.init,"aw",@progbits
	.align	4
.nv.global.init:
	.type		__cudart_i2opi_f,@object
	.size		__cudart_i2opi_f,(.L_0 - __cudart_i2opi_f)
__cudart_i2opi_f:
        /*0000*/ 	.byte	0x41, 0x90, 0x43, 0x3c, 0x99, 0x95, 0x62, 0xdb, 0xc0, 0xdd, 0x34, 0xf5, 0xd1, 0x57, 0x27, 0xfc
        /*0010*/ 	.byte	0x29, 0x15, 0x44, 0x4e, 0x6e, 0x83, 0xf9, 0xa2
.L_0:


//--------------------- .nv.shared.reserved.0     --------------------------
	.section	.nv.shared.reserved.0,"aw",@nobits
	.weak		__nv_reservedSMEM_offset_0_alias
	.size		__nv_reservedSMEM_offset_0_alias, 0, 64
	.other		__nv_reservedSMEM_offset_0_alias,@"STO_CUDA_RESERVED_SHARED STV_DEFAULT"
__nv_reservedSMEM_offset_0_alias:
	.zero		0
	.zero		64


//--------------------- .nv.constant0._Z11renderFieldP8ParticleiPfii --------------------------
	.section	.nv.constant0._Z11renderFieldP8ParticleiPfii,"a",@progbits
	.sectionflags	@""
	.align	4
.nv.constant0._Z11renderFieldP8ParticleiPfii:
	.zero		928


//--------------------- .nv.constant0._Z15updateParticlesP8Particleiiii --------------------------
	.section	.nv.constant0._Z15updateParticlesP8Particleiiii,"a",@progbits
	.sectionflags	@""
	.align	4
.nv.constant0._Z15updateParticlesP8Particleiiii:
	.zero		920


//--------------------- .nv.constant0._Z13initParticlesP8Particleij --------------------------
	.section	.nv.constant0._Z13initParticlesP8Particleij,"a",@progbits
	.sectionflags	@""
	.align	4
.nv.constant0._Z13initParticlesP8Particleij:
	.zero		912


//--------------------- SYMBOLS --------------------------

	.type		.nv.reservedSmem.offset0,@object
	.size		.nv.reservedSmem.offset0,0x4
